//
// Generated by NVIDIA NVVM Compiler
//
// Compiler Build ID: CL-36424714
// Cuda compilation tools, release 13.0, V13.0.88
// Based on NVVM 20.0.0
//

.version 9.0
.target sm_100
.address_size 64

	// .globl	_Z31fused_residual_layernorm_kernelPfS_S_S_PKfS1_S1_S1_i

.visible .entry _Z31fused_residual_layernorm_kernelPfS_S_S_PKfS1_S1_S1_i(
	.param .u64 .ptr .align 1 _Z31fused_residual_layernorm_kernelPfS_S_S_PKfS1_S1_S1_i_param_0,
	.param .u64 .ptr .align 1 _Z31fused_residual_layernorm_kernelPfS_S_S_PKfS1_S1_S1_i_param_1,
	.param .u64 .ptr .align 1 _Z31fused_residual_layernorm_kernelPfS_S_S_PKfS1_S1_S1_i_param_2,
	.param .u64 .ptr .align 1 _Z31fused_residual_layernorm_kernelPfS_S_S_PKfS1_S1_S1_i_param_3,
	.param .u64 .ptr .align 1 _Z31fused_residual_layernorm_kernelPfS_S_S_PKfS1_S1_S1_i_param_4,
	.param .u64 .ptr .align 1 _Z31fused_residual_layernorm_kernelPfS_S_S_PKfS1_S1_S1_i_param_5,
	.param .u64 .ptr .align 1 _Z31fused_residual_layernorm_kernelPfS_S_S_PKfS1_S1_S1_i_param_6,
	.param .u64 .ptr .align 1 _Z31fused_residual_layernorm_kernelPfS_S_S_PKfS1_S1_S1_i_param_7,
	.param .u32 _Z31fused_residual_layernorm_kernelPfS_S_S_PKfS1_S1_S1_i_param_8
)
{
	.reg .pred 	%p<12>;
	.reg .b32 	%r<25>;
	.reg .b32 	%f<295>;
	.reg .b64 	%rd<42>;

	ld.param.u64 	%rd12, [_Z31fused_residual_layernorm_kernelPfS_S_S_PKfS1_S1_S1_i_param_0];
	ld.param.u64 	%rd13, [_Z31fused_residual_layernorm_kernelPfS_S_S_PKfS1_S1_S1_i_param_1];
	ld.param.u64 	%rd14, [_Z31fused_residual_layernorm_kernelPfS_S_S_PKfS1_S1_S1_i_param_4];
	ld.param.u64 	%rd15, [_Z31fused_residual_layernorm_kernelPfS_S_S_PKfS1_S1_S1_i_param_5];
	ld.param.u64 	%rd5, [_Z31fused_residual_layernorm_kernelPfS_S_S_PKfS1_S1_S1_i_param_7];
	ld.param.u32 	%r3, [_Z31fused_residual_layernorm_kernelPfS_S_S_PKfS1_S1_S1_i_param_8];
	cvta.to.global.u64 	%rd16, %rd15;
	cvta.to.global.u64 	%rd17, %rd14;
	mov.u32 	%r1, %tid.x;
	mov.u32 	%r2, %ctaid.x;
	mul.lo.s32 	%r4, %r3, %r2;
	mul.wide.s32 	%rd18, %r4, 4;
	add.s64 	%rd19, %rd17, %rd18;
	add.s64 	%rd20, %rd16, %rd18;
	add.s64 	%rd21, %rd12, %rd18;
	add.s64 	%rd1, %rd13, %rd18;
	mul.wide.u32 	%rd22, %r1, 16;
	add.s64 	%rd23, %rd19, %rd22;
	ld.global.nc.v4.f32 	{%f51, %f52, %f53, %f54}, [%rd23];
	add.s64 	%rd24, %rd20, %rd22;
	ld.global.nc.v4.f32 	{%f55, %f56, %f57, %f58}, [%rd24];
	add.f32 	%f27, %f51, %f55;
	add.f32 	%f28, %f52, %f56;
	add.f32 	%f29, %f53, %f57;
	add.f32 	%f30, %f54, %f58;
	add.s64 	%rd6, %rd21, %rd22;
	// begin inline asm
	st.global.cs.v4.f32 [%rd6], {%f27,%f28,%f29,%f30};
	// end inline asm
	add.f32 	%f59, %f27, 0f00000000;
	add.f32 	%f60, %f59, %f28;
	add.f32 	%f61, %f60, %f29;
	add.f32 	%f62, %f61, %f30;
	fma.rn.f32 	%f63, %f27, %f27, 0f00000000;
	fma.rn.f32 	%f64, %f28, %f28, %f63;
	fma.rn.f32 	%f65, %f29, %f29, %f64;
	fma.rn.f32 	%f66, %f30, %f30, %f65;
	ld.global.nc.v4.f32 	{%f67, %f68, %f69, %f70}, [%rd23+2048];
	ld.global.nc.v4.f32 	{%f71, %f72, %f73, %f74}, [%rd24+2048];
	add.f32 	%f31, %f67, %f71;
	add.f32 	%f32, %f68, %f72;
	add.f32 	%f33, %f69, %f73;
	add.f32 	%f34, %f70, %f74;
	add.s64 	%rd7, %rd6, 2048;
	// begin inline asm
	st.global.cs.v4.f32 [%rd7], {%f31,%f32,%f33,%f34};
	// end inline asm
	add.f32 	%f75, %f62, %f31;
	add.f32 	%f76, %f75, %f32;
	add.f32 	%f77, %f76, %f33;
	add.f32 	%f78, %f77, %f34;
	fma.rn.f32 	%f79, %f31, %f31, %f66;
	fma.rn.f32 	%f80, %f32, %f32, %f79;
	fma.rn.f32 	%f81, %f33, %f33, %f80;
	fma.rn.f32 	%f82, %f34, %f34, %f81;
	ld.global.nc.v4.f32 	{%f83, %f84, %f85, %f86}, [%rd23+4096];
	ld.global.nc.v4.f32 	{%f87, %f88, %f89, %f90}, [%rd24+4096];
	add.f32 	%f35, %f83, %f87;
	add.f32 	%f36, %f84, %f88;
	add.f32 	%f37, %f85, %f89;
	add.f32 	%f38, %f86, %f90;
	add.s64 	%rd8, %rd6, 4096;
	// begin inline asm
	st.global.cs.v4.f32 [%rd8], {%f35,%f36,%f37,%f38};
	// end inline asm
	add.f32 	%f91, %f78, %f35;
	add.f32 	%f92, %f91, %f36;
	add.f32 	%f93, %f92, %f37;
	add.f32 	%f94, %f93, %f38;
	fma.rn.f32 	%f95, %f35, %f35, %f82;
	fma.rn.f32 	%f96, %f36, %f36, %f95;
	fma.rn.f32 	%f97, %f37, %f37, %f96;
	fma.rn.f32 	%f98, %f38, %f38, %f97;
	ld.global.nc.v4.f32 	{%f99, %f100, %f101, %f102}, [%rd23+6144];
	ld.global.nc.v4.f32 	{%f103, %f104, %f105, %f106}, [%rd24+6144];
	add.f32 	%f39, %f99, %f103;
	add.f32 	%f40, %f100, %f104;
	add.f32 	%f41, %f101, %f105;
	add.f32 	%f42, %f102, %f106;
	add.s64 	%rd9, %rd6, 6144;
	// begin inline asm
	st.global.cs.v4.f32 [%rd9], {%f39,%f40,%f41,%f42};
	// end inline asm
	add.f32 	%f107, %f94, %f39;
	add.f32 	%f108, %f107, %f40;
	add.f32 	%f109, %f108, %f41;
	add.f32 	%f110, %f109, %f42;
	fma.rn.f32 	%f111, %f39, %f39, %f98;
	fma.rn.f32 	%f112, %f40, %f40, %f111;
	fma.rn.f32 	%f113, %f41, %f41, %f112;
	fma.rn.f32 	%f114, %f42, %f42, %f113;
	ld.global.nc.v4.f32 	{%f115, %f116, %f117, %f118}, [%rd23+8192];
	ld.global.nc.v4.f32 	{%f119, %f120, %f121, %f122}, [%rd24+8192];
	add.f32 	%f43, %f115, %f119;
	add.f32 	%f44, %f116, %f120;
	add.f32 	%f45, %f117, %f121;
	add.f32 	%f46, %f118, %f122;
	add.s64 	%rd10, %rd6, 8192;
	// begin inline asm
	st.global.cs.v4.f32 [%rd10], {%f43,%f44,%f45,%f46};
	// end inline asm
	add.f32 	%f123, %f110, %f43;
	add.f32 	%f124, %f123, %f44;
	add.f32 	%f125, %f124, %f45;
	add.f32 	%f126, %f125, %f46;
	fma.rn.f32 	%f127, %f43, %f43, %f114;
	fma.rn.f32 	%f128, %f44, %f44, %f127;
	fma.rn.f32 	%f129, %f45, %f45, %f128;
	fma.rn.f32 	%f130, %f46, %f46, %f129;
	ld.global.nc.v4.f32 	{%f131, %f132, %f133, %f134}, [%rd23+10240];
	ld.global.nc.v4.f32 	{%f135, %f136, %f137, %f138}, [%rd24+10240];
	add.f32 	%f47, %f131, %f135;
	add.f32 	%f48, %f132, %f136;
	add.f32 	%f49, %f133, %f137;
	add.f32 	%f50, %f134, %f138;
	add.s64 	%rd11, %rd6, 10240;
	// begin inline asm
	st.global.cs.v4.f32 [%rd11], {%f47,%f48,%f49,%f50};
	// end inline asm
	add.f32 	%f139, %f126, %f47;
	add.f32 	%f140, %f139, %f48;
	add.f32 	%f141, %f140, %f49;
	add.f32 	%f142, %f141, %f50;
	fma.rn.f32 	%f143, %f47, %f47, %f130;
	fma.rn.f32 	%f144, %f48, %f48, %f143;
	fma.rn.f32 	%f145, %f49, %f49, %f144;
	fma.rn.f32 	%f146, %f50, %f50, %f145;
	mov.b32 	%r5, %f142;
	shfl.sync.bfly.b32	%r6|%p1, %r5, 16, 31, -1;
	mov.b32 	%f147, %r6;
	add.f32 	%f148, %f142, %f147;
	mov.b32 	%r7, %f146;
	shfl.sync.bfly.b32	%r8|%p2, %r7, 16, 31, -1;
	mov.b32 	%f149, %r8;
	add.f32 	%f150, %f146, %f149;
	mov.b32 	%r9, %f148;
	shfl.sync.bfly.b32	%r10|%p3, %r9, 8, 31, -1;
	mov.b32 	%f151, %r10;
	add.f32 	%f152, %f148, %f151;
	mov.b32 	%r11, %f150;
	shfl.sync.bfly.b32	%r12|%p4, %r11, 8, 31, -1;
	mov.b32 	%f153, %r12;
	add.f32 	%f154, %f150, %f153;
	mov.b32 	%r13, %f152;
	shfl.sync.bfly.b32	%r14|%p5, %r13, 4, 31, -1;
	mov.b32 	%f155, %r14;
	add.f32 	%f156, %f152, %f155;
	mov.b32 	%r15, %f154;
	shfl.sync.bfly.b32	%r16|%p6, %r15, 4, 31, -1;
	mov.b32 	%f157, %r16;
	add.f32 	%f158, %f154, %f157;
	mov.b32 	%r17, %f156;
	shfl.sync.bfly.b32	%r18|%p7, %r17, 2, 31, -1;
	mov.b32 	%f159, %r18;
	add.f32 	%f160, %f156, %f159;
	mov.b32 	%r19, %f158;
	shfl.sync.bfly.b32	%r20|%p8, %r19, 2, 31, -1;
	mov.b32 	%f161, %r20;
	add.f32 	%f162, %f158, %f161;
	mov.b32 	%r21, %f160;
	shfl.sync.bfly.b32	%r22|%p9, %r21, 1, 31, -1;
	mov.b32 	%f163, %r22;
	add.f32 	%f164, %f160, %f163;
	mov.b32 	%r23, %f162;
	shfl.sync.bfly.b32	%r24|%p10, %r23, 1, 31, -1;
	mov.b32 	%f165, %r24;
	add.f32 	%f166, %f162, %f165;
	cvt.rn.f32.s32 	%f167, %r3;
	div.rn.f32 	%f25, %f164, %f167;
	div.rn.f32 	%f168, %f166, %f167;
	mul.f32 	%f169, %f25, %f25;
	sub.f32 	%f170, %f168, %f169;
	add.f32 	%f171, %f170, 0f3727C5AC;
	sqrt.rn.f32 	%f172, %f171;
	rcp.rn.f32 	%f26, %f172;
	setp.ne.s32 	%p11, %r1, 0;
	@%p11 bra 	$L__BB0_2;
	ld.param.u64 	%rd40, [_Z31fused_residual_layernorm_kernelPfS_S_S_PKfS1_S1_S1_i_param_3];
	ld.param.u64 	%rd39, [_Z31fused_residual_layernorm_kernelPfS_S_S_PKfS1_S1_S1_i_param_2];
	mul.wide.u32 	%rd27, %r2, 4;
	add.s64 	%rd25, %rd39, %rd27;
	// begin inline asm
	st.global.cs.f32 [%rd25], %f25;
	// end inline asm
	add.s64 	%rd26, %rd40, %rd27;
	// begin inline asm
	st.global.cs.f32 [%rd26], %f26;
	// end inline asm
$L__BB0_2:
	ld.param.u64 	%rd41, [_Z31fused_residual_layernorm_kernelPfS_S_S_PKfS1_S1_S1_i_param_6];
	cvta.to.global.u64 	%rd34, %rd41;
	cvta.to.global.u64 	%rd35, %rd5;
	mul.wide.u32 	%rd36, %r1, 16;
	add.s64 	%rd37, %rd34, %rd36;
	ld.global.nc.v4.f32 	{%f199, %f200, %f201, %f202}, [%rd37];
	add.s64 	%rd38, %rd35, %rd36;
	ld.global.nc.v4.f32 	{%f203, %f204, %f205, %f206}, [%rd38];
	mul.f32 	%f207, %f26, %f199;
	sub.f32 	%f208, %f27, %f25;
	fma.rn.f32 	%f175, %f207, %f208, %f203;
	mul.f32 	%f209, %f26, %f200;
	sub.f32 	%f210, %f28, %f25;
	fma.rn.f32 	%f176, %f209, %f210, %f204;
	mul.f32 	%f211, %f26, %f201;
	sub.f32 	%f212, %f29, %f25;
	fma.rn.f32 	%f177, %f211, %f212, %f205;
	mul.f32 	%f213, %f26, %f202;
	sub.f32 	%f214, %f30, %f25;
	fma.rn.f32 	%f178, %f213, %f214, %f206;
	add.s64 	%rd28, %rd1, %rd36;
	// begin inline asm
	st.global.cs.v4.f32 [%rd28], {%f175,%f176,%f177,%f178};
	// end inline asm
	ld.global.nc.v4.f32 	{%f215, %f216, %f217, %f218}, [%rd37+2048];
	ld.global.nc.v4.f32 	{%f219, %f220, %f221, %f222}, [%rd38+2048];
	mul.f32 	%f223, %f26, %f215;
	sub.f32 	%f224, %f31, %f25;
	fma.rn.f32 	%f179, %f223, %f224, %f219;
	mul.f32 	%f225, %f26, %f216;
	sub.f32 	%f226, %f32, %f25;
	fma.rn.f32 	%f180, %f225, %f226, %f220;
	mul.f32 	%f227, %f26, %f217;
	sub.f32 	%f228, %f33, %f25;
	fma.rn.f32 	%f181, %f227, %f228, %f221;
	mul.f32 	%f229, %f26, %f218;
	sub.f32 	%f230, %f34, %f25;
	fma.rn.f32 	%f182, %f229, %f230, %f222;
	add.s64 	%rd29, %rd28, 2048;
	// begin inline asm
	st.global.cs.v4.f32 [%rd29], {%f179,%f180,%f181,%f182};
	// end inline asm
	ld.global.nc.v4.f32 	{%f231, %f232, %f233, %f234}, [%rd37+4096];
	ld.global.nc.v4.f32 	{%f235, %f236, %f237, %f238}, [%rd38+4096];
	mul.f32 	%f239, %f26, %f231;
	sub.f32 	%f240, %f35, %f25;
	fma.rn.f32 	%f183, %f239, %f240, %f235;
	mul.f32 	%f241, %f26, %f232;
	sub.f32 	%f242, %f36, %f25;
	fma.rn.f32 	%f184, %f241, %f242, %f236;
	mul.f32 	%f243, %f26, %f233;
	sub.f32 	%f244, %f37, %f25;
	fma.rn.f32 	%f185, %f243, %f244, %f237;
	mul.f32 	%f245, %f26, %f234;
	sub.f32 	%f246, %f38, %f25;
	fma.rn.f32 	%f186, %f245, %f246, %f238;
	add.s64 	%rd30, %rd28, 4096;
	// begin inline asm
	st.global.cs.v4.f32 [%rd30], {%f183,%f184,%f185,%f186};
	// end inline asm
	ld.global.nc.v4.f32 	{%f247, %f248, %f249, %f250}, [%rd37+6144];
	ld.global.nc.v4.f32 	{%f251, %f252, %f253, %f254}, [%rd38+6144];
	mul.f32 	%f255, %f26, %f247;
	sub.f32 	%f256, %f39, %f25;
	fma.rn.f32 	%f187, %f255, %f256, %f251;
	mul.f32 	%f257, %f26, %f248;
	sub.f32 	%f258, %f40, %f25;
	fma.rn.f32 	%f188, %f257, %f258, %f252;
	mul.f32 	%f259, %f26, %f249;
	sub.f32 	%f260, %f41, %f25;
	fma.rn.f32 	%f189, %f259, %f260, %f253;
	mul.f32 	%f261, %f26, %f250;
	sub.f32 	%f262, %f42, %f25;
	fma.rn.f32 	%f190, %f261, %f262, %f254;
	add.s64 	%rd31, %rd28, 6144;
	// begin inline asm
	st.global.cs.v4.f32 [%rd31], {%f187,%f188,%f189,%f190};
	// end inline asm
	ld.global.nc.v4.f32 	{%f263, %f264, %f265, %f266}, [%rd37+8192];
	ld.global.nc.v4.f32 	{%f267, %f268, %f269, %f270}, [%rd38+8192];
	mul.f32 	%f271, %f26, %f263;
	sub.f32 	%f272, %f43, %f25;
	fma.rn.f32 	%f191, %f271, %f272, %f267;
	mul.f32 	%f273, %f26, %f264;
	sub.f32 	%f274, %f44, %f25;
	fma.rn.f32 	%f192, %f273, %f274, %f268;
	mul.f32 	%f275, %f26, %f265;
	sub.f32 	%f276, %f45, %f25;
	fma.rn.f32 	%f193, %f275, %f276, %f269;
	mul.f32 	%f277, %f26, %f266;
	sub.f32 	%f278, %f46, %f25;
	fma.rn.f32 	%f194, %f277, %f278, %f270;
	add.s64 	%rd32, %rd28, 8192;
	// begin inline asm
	st.global.cs.v4.f32 [%rd32], {%f191,%f192,%f193,%f194};
	// end inline asm
	ld.global.nc.v4.f32 	{%f279, %f280, %f281, %f282}, [%rd37+10240];
	ld.global.nc.v4.f32 	{%f283, %f284, %f285, %f286}, [%rd38+10240];
	mul.f32 	%f287, %f26, %f279;
	sub.f32 	%f288, %f47, %f25;
	fma.rn.f32 	%f195, %f287, %f288, %f283;
	mul.f32 	%f289, %f26, %f280;
	sub.f32 	%f290, %f48, %f25;
	fma.rn.f32 	%f196, %f289, %f290, %f284;
	mul.f32 	%f291, %f26, %f281;
	sub.f32 	%f292, %f49, %f25;
	fma.rn.f32 	%f197, %f291, %f292, %f285;
	mul.f32 	%f293, %f26, %f282;
	sub.f32 	%f294, %f50, %f25;
	fma.rn.f32 	%f198, %f293, %f294, %f286;
	add.s64 	%rd33, %rd28, 10240;
	// begin inline asm
	st.global.cs.v4.f32 [%rd33], {%f195,%f196,%f197,%f198};
	// end inline asm
	ret;

}


// ===== COMPILED SASS (sm_100) =====

	.target	sm_100

	.elftype	@"ET_EXEC"


//--------------------- .note.nv.tkinfo           --------------------------
	.section	.note.nv.tkinfo,"",@"SHT_NOTE"
	.sectionflags	@"SHF_NOTE_NV_TKINFO"
	.tkinfo
        /*0018*/ 	.word	0x00000002
        /*0030*/ 	.string	""
        /*0030*/ 	.string	"ptxas"
        /*0030*/ 	.string	"Cuda compilation tools, release 13.0, V13.0.88"
        /*0030*/ 	.string	"Build cuda_13.0.r13.0/compiler.36424714_0"
        /*0030*/ 	.string	"-arch sm_100 -m 64 "



//--------------------- .note.nv.cuinfo           --------------------------
	.section	.note.nv.cuinfo,"",@"SHT_NOTE"
	.sectionflags	@"SHF_NOTE_NV_CUINFO"
        /*0018*/ 	.short	0x0002
        /*001a*/ 	.short	0x0064
        /*001c*/ 	.short	0x0082
	.zero		2


//--------------------- .nv.info                  --------------------------
	.section	.nv.info,"",@"SHT_CUDA_INFO"
	.align	4


	//----- nvinfo : EIATTR_REGCOUNT
	.align		4
        /*0000*/ 	.byte	0x04, 0x2f
        /*0002*/ 	.short	(.L_1 - .L_0)
	.align		4
.L_0:
        /*0004*/ 	.word	index@(_Z31fused_residual_layernorm_kernelPfS_S_S_PKfS1_S1_S1_i)
        /*0008*/ 	.word	0x00000038


	//----- nvinfo : EIATTR_FRAME_SIZE
	.align		4
.L_1:
        /*000c*/ 	.byte	0x04, 0x11
        /*000e*/ 	.short	(.L_3 - .L_2)
	.align		4
.L_2:
        /*0010*/ 	.word	index@($__internal_2_$__cuda_sm3x_div_rn_noftz_f32_slowpath)
        /*0014*/ 	.word	0x00000000


	//----- nvinfo : EIATTR_FRAME_SIZE
	.align		4
.L_3:
        /*0018*/ 	.byte	0x04, 0x11
        /*001a*/ 	.short	(.L_5 - .L_4)
	.align		4
.L_4:
        /*001c*/ 	.word	index@($__internal_1_$__cuda_sm20_sqrt_rn_f32_slowpath)
        /*0020*/ 	.word	0x00000000


	//----- nvinfo : EIATTR_FRAME_SIZE
	.align		4
.L_5:
        /*0024*/ 	.byte	0x04, 0x11
        /*0026*/ 	.short	(.L_7 - .L_6)
	.align		4
.L_6:
        /*0028*/ 	.word	index@($__internal_0_$__cuda_sm20_rcp_rn_f32_slowpath)
        /*002c*/ 	.word	0x00000000


	//----- nvinfo : EIATTR_FRAME_SIZE
	.align		4
.L_7:
        /*0030*/ 	.byte	0x04, 0x11
        /*0032*/ 	.short	(.L_9 - .L_8)
	.align		4
.L_8:
        /*0034*/ 	.word	index@(_Z31fused_residual_layernorm_kernelPfS_S_S_PKfS1_S1_S1_i)
        /*0038*/ 	.word	0x00000000


	//----- nvinfo : EIATTR_MIN_STACK_SIZE
	.align		4
.L_9:
        /*003c*/ 	.byte	0x04, 0x12
        /*003e*/ 	.short	(.L_11 - .L_10)
	.align		4
.L_10:
        /*0040*/ 	.word	index@(_Z31fused_residual_layernorm_kernelPfS_S_S_PKfS1_S1_S1_i)
        /*0044*/ 	.word	0x00000000
.L_11:


//--------------------- .nv.compat                --------------------------
	.section	.nv.compat,"",@"SHT_CUDA_COMPAT_INFO"
	.align	4
        /*0000*/ 	.byte	0x02, 0x09, 0x00, 0x00, 0x02, 0x02, 0x01, 0x00, 0x02, 0x05, 0x05, 0x00, 0x03, 0x07, 0x01, 0x01
        /*0010*/ 	.byte	0x02, 0x03, 0x00, 0x00, 0x02, 0x06, 0x01, 0x00, 0x04, 0x0b, 0x08, 0x00, 0x01, 0x00, 0x00, 0x00
        /*0020*/ 	.byte	0x00, 0x00, 0x00, 0x00


//--------------------- .nv.info._Z31fused_residual_layernorm_kernelPfS_S_S_PKfS1_S1_S1_i --------------------------
	.section	.nv.info._Z31fused_residual_layernorm_kernelPfS_S_S_PKfS1_S1_S1_i,"",@"SHT_CUDA_INFO"
	.sectionflags	@""
	.align	4


	//----- nvinfo : EIATTR_CUDA_API_VERSION
	.align		4
        /*0000*/ 	.byte	0x04, 0x37
        /*0002*/ 	.short	(.L_13 - .L_12)
.L_12:
        /*0004*/ 	.word	0x00000082


	//----- nvinfo : EIATTR_KPARAM_INFO
	.align		4
.L_13:
        /*0008*/ 	.byte	0x04, 0x17
        /*000a*/ 	.short	(.L_15 - .L_14)
.L_14:
        /*000c*/ 	.word	0x00000000
        /*0010*/ 	.short	0x0008
        /*0012*/ 	.short	0x0040
        /*0014*/ 	.byte	0x00, 0xf0, 0x11, 0x00


	//----- nvinfo : EIATTR_KPARAM_INFO
	.align		4
.L_15:
        /*0018*/ 	.byte	0x04, 0x17
        /*001a*/ 	.short	(.L_17 - .L_16)
.L_16:
        /*001c*/ 	.word	0x00000000
        /*0020*/ 	.short	0x0007
        /*0022*/ 	.short	0x0038
        /*0024*/ 	.byte	0x00, 0xf5, 0x21, 0x00


	//----- nvinfo : EIATTR_KPARAM_INFO
	.align		4
.L_17:
        /*0028*/ 	.byte	0x04, 0x17
        /*002a*/ 	.short	(.L_19 - .L_18)
.L_18:
        /*002c*/ 	.word	0x00000000
        /*0030*/ 	.short	0x0006
        /*0032*/ 	.short	0x0030
        /*0034*/ 	.byte	0x00, 0xf5, 0x21, 0x00


	//----- nvinfo : EIATTR_KPARAM_INFO
	.align		4
.L_19:
        /*0038*/ 	.byte	0x04, 0x17
        /*003a*/ 	.short	(.L_21 - .L_20)
.L_20:
        /*003c*/ 	.word	0x00000000
        /*0040*/ 	.short	0x0005
        /*0042*/ 	.short	0x0028
        /*0044*/ 	.byte	0x00, 0xf5, 0x21, 0x00


	//----- nvinfo : EIATTR_KPARAM_INFO
	.align		4
.L_21:
        /*0048*/ 	.byte	0x04, 0x17
        /*004a*/ 	.short	(.L_23 - .L_22)
.L_22:
        /*004c*/ 	.word	0x00000000
        /*0050*/ 	.short	0x0004
        /*0052*/ 	.short	0x0020
        /*0054*/ 	.byte	0x00, 0xf5, 0x21, 0x00


	//----- nvinfo : EIATTR_KPARAM_INFO
	.align		4
.L_23:
        /*0058*/ 	.byte	0x04, 0x17
        /*005a*/ 	.short	(.L_25 - .L_24)
.L_24:
        /*005c*/ 	.word	0x00000000
        /*0060*/ 	.short	0x0003
        /*0062*/ 	.short	0x0018
        /*0064*/ 	.byte	0x00, 0xf5, 0x21, 0x00


	//----- nvinfo : EIATTR_KPARAM_INFO
	.align		4
.L_25:
        /*0068*/ 	.byte	0x04, 0x17
        /*006a*/ 	.short	(.L_27 - .L_26)
.L_26:
        /*006c*/ 	.word	0x00000000
        /*0070*/ 	.short	0x0002
        /*0072*/ 	.short	0x0010
        /*0074*/ 	.byte	0x00, 0xf5, 0x21, 0x00


	//----- nvinfo : EIATTR_KPARAM_INFO
	.align		4
.L_27:
        /*0078*/ 	.byte	0x04, 0x17
        /*007a*/ 	.short	(.L_29 - .L_28)
.L_28:
        /*007c*/ 	.word	0x00000000
        /*0080*/ 	.short	0x0001
        /*0082*/ 	.short	0x0008
        /*0084*/ 	.byte	0x00, 0xf5, 0x21, 0x00


	//----- nvinfo : EIATTR_KPARAM_INFO
	.align		4
.L_29:
        /*0088*/ 	.byte	0x04, 0x17
        /*008a*/ 	.short	(.L_31 - .L_30)
.L_30:
        /*008c*/ 	.word	0x00000000
        /*0090*/ 	.short	0x0000
        /*0092*/ 	.short	0x0000
        /*0094*/ 	.byte	0x00, 0xf5, 0x21, 0x00


	//----- nvinfo : EIATTR_SPARSE_MMA_MASK
	.align		4
.L_31:
        /*0098*/ 	.byte	0x03, 0x50
        /*009a*/ 	.short	0x0000


	//----- nvinfo : EIATTR_MAXREG_COUNT
	.align		4
        /*009c*/ 	.byte	0x03, 0x1b
        /*009e*/ 	.short	0x00ff


	//----- nvinfo : EIATTR_MERCURY_ISA_VERSION
	.align		4
        /*00a0*/ 	.byte	0x03, 0x5f
        /*00a2*/ 	.short	0x0101


	//----- nvinfo : EIATTR_COOP_GROUP_MASK_REGIDS
	.align		4
        /*00a4*/ 	.byte	0x04, 0x29
        /*00a6*/ 	.short	(.L_33 - .L_32)


	//   ....[0]....
.L_32:
        /*00a8*/ 	.word	0xffffffff


	//   ....[1]....
        /*00ac*/ 	.word	0xffffffff


	//   ....[2]....
        /*00b0*/ 	.word	0xffffffff


	//   ....[3]....
        /*00b4*/ 	.word	0xffffffff


	//   ....[4]....
        /*00b8*/ 	.word	0xffffffff


	//   ....[5]....
        /*00bc*/ 	.word	0xffffffff


	//   ....[6]....
        /*00c0*/ 	.word	0xffffffff


	//   ....[7]....
        /*00c4*/ 	.word	0xffffffff


	//   ....[8]....
        /*00c8*/ 	.word	0xffffffff


	//   ....[9]....
        /*00cc*/ 	.word	0xffffffff


	//----- nvinfo : EIATTR_COOP_GROUP_INSTR_OFFSETS
	.align		4
.L_33:
        /*00d0*/ 	.byte	0x04, 0x28
        /*00d2*/ 	.short	(.L_35 - .L_34)


	//   ....[0]....
.L_34:
        /*00d4*/ 	.word	0x00000600


	//   ....[1]....
        /*00d8*/ 	.word	0x00000640


	//   ....[2]....
        /*00dc*/ 	.word	0x00000660


	//   ....[3]....
        /*00e0*/ 	.word	0x00000680


	//   ....[4]....
        /*00e4*/ 	.word	0x000006a0


	//   ....[5]....
        /*00e8*/ 	.word	0x000006c0


	//   ....[6]....
        /*00ec*/ 	.word	0x000006e0


	//   ....[7]....
        /*00f0*/ 	.word	0x00000710


	//   ....[8]....
        /*00f4*/ 	.word	0x00000730


	//   ....[9]....
        /*00f8*/ 	.word	0x00000790


	//----- nvinfo : EIATTR_VRC_CTA_INIT_COUNT
	.align		4
.L_35:
        /*00fc*/ 	.byte	0x02, 0x4a
	.zero		1
	.zero		1


	//----- nvinfo : EIATTR_EXIT_INSTR_OFFSETS
	.align		4
        /*0100*/ 	.byte	0x04, 0x1c
        /*0102*/ 	.short	(.L_37 - .L_36)


	//   ....[0]....
.L_36:
        /*0104*/ 	.word	0x00001200


	//----- nvinfo : EIATTR_CRS_STACK_SIZE
	.align		4
.L_37:
        /*0108*/ 	.byte	0x04, 0x1e
        /*010a*/ 	.short	(.L_39 - .L_38)
.L_38:
        /*010c*/ 	.word	0x00000000


	//----- nvinfo : EIATTR_CBANK_PARAM_SIZE
	.align		4
.L_39:
        /*0110*/ 	.byte	0x03, 0x19
        /*0112*/ 	.short	0x0044


	//----- nvinfo : EIATTR_PARAM_CBANK
	.align		4
        /*0114*/ 	.byte	0x04, 0x0a
        /*0116*/ 	.short	(.L_41 - .L_40)
	.align		4
.L_40:
        /*0118*/ 	.word	index@(.nv.constant0._Z31fused_residual_layernorm_kernelPfS_S_S_PKfS1_S1_S1_i)
        /*011c*/ 	.short	0x0380
        /*011e*/ 	.short	0x0044


	//----- nvinfo : EIATTR_SW_WAR
	.align		4
.L_41:
        /*0120*/ 	.byte	0x04, 0x36
        /*0122*/ 	.short	(.L_43 - .L_42)
.L_42:
        /*0124*/ 	.word	0x00000008
.L_43:


//--------------------- .nv.callgraph             --------------------------
	.section	.nv.callgraph,"",@"SHT_CUDA_CALLGRAPH"
	.align	4
	.sectionentsize	8
	.align		4
        /*0000*/ 	.word	0x00000000
	.align		4
        /*0004*/ 	.word	0xffffffff
	.align		4
        /*0008*/ 	.word	0x00000000
	.align		4
        /*000c*/ 	.word	0xfffffffe
	.align		4
        /*0010*/ 	.word	0x00000000
	.align		4
        /*0014*/ 	.word	0xfffffffd
	.align		4
        /*0018*/ 	.word	0x00000000
	.align		4
        /*001c*/ 	.word	0xfffffffc


//--------------------- .text._Z31fused_residual_layernorm_kernelPfS_S_S_PKfS1_S1_S1_i --------------------------
	.section	.text._Z31fused_residual_layernorm_kernelPfS_S_S_PKfS1_S1_S1_i,"ax",@progbits
	.align	128
        .global         _Z31fused_residual_layernorm_kernelPfS_S_S_PKfS1_S1_S1_i
        .type           _Z31fused_residual_layernorm_kernelPfS_S_S_PKfS1_S1_S1_i,@function
        .size           _Z31fused_residual_layernorm_kernelPfS_S_S_PKfS1_S1_S1_i,(.L_x_29 - _Z31fused_residual_layernorm_kernelPfS_S_S_PKfS1_S1_S1_i)
        .other          _Z31fused_residual_layernorm_kernelPfS_S_S_PKfS1_S1_S1_i,@"STO_CUDA_ENTRY STV_DEFAULT"
_Z31fused_residual_layernorm_kernelPfS_S_S_PKfS1_S1_S1_i:
.text._Z31fused_residual_layernorm_kernelPfS_S_S_PKfS1_S1_S1_i:
[----:B------:R-:W-:Y:S01]  /*0000*/  LDC R1, c[0x0][0x37c] ;  /* 0x0000df00ff017b82 */ /* 0x000fe20000000800 */
[----:B------:R-:W0:Y:S07]  /*0010*/  S2R R40, SR_CTAID.X ;  /* 0x0000000000287919 */ /* 0x000e2e0000002500 */
[----:B------:R-:W1:Y:S01]  /*0020*/  LDC.64 R48, c[0x0][0x3a0] ;  /* 0x0000e800ff307b82 */ /* 0x000e620000000a00 */
[----:B------:R-:W0:Y:S01]  /*0030*/  LDCU UR6, c[0x0][0x3c0] ;  /* 0x00007800ff0677ac */ /* 0x000e220008000800 */
[----:B------:R-:W2:Y:S01]  /*0040*/  S2R R3, SR_TID.X ;  /* 0x0000000000037919 */ /* 0x000ea20000002100 */
[----:B------:R-:W3:Y:S05]  /*0050*/  LDCU.64 UR4, c[0x0][0x358] ;  /* 0x00006b00ff0477ac */ /* 0x000eea0008000a00 */
[----:B------:R-:W4:Y:S08]  /*0060*/  LDC.64 R42, c[0x0][0x3a8] ;  /* 0x0000ea00ff2a7b82 */ /* 0x000f300000000a00 */
[----:B------:R-:W5:Y:S01]  /*0070*/  LDC.64 R52, c[0x0][0x388] ;  /* 0x0000e200ff347b82 */ /* 0x000f620000000a00 */
[----:B0-----:R-:W-:-:S04]  /*0080*/  IMAD R0, R40, UR6, RZ ;  /* 0x0000000628007c24 */ /* 0x001fc8000f8e02ff */
[----:B-1----:R-:W-:-:S04]  /*0090*/  IMAD.WIDE R48, R0, 0x4, R48 ;  /* 0x0000000400307825 */ /* 0x002fc800078e0230 */
[----:B----4-:R-:W-:-:S04]  /*00a0*/  IMAD.WIDE R42, R0, 0x4, R42 ;  /* 0x00000004002a7825 */ /* 0x010fc800078e022a */
[----:B--2---:R-:W-:-:S04]  /*00b0*/  IMAD.WIDE.U32 R48, R3, 0x10, R48 ;  /* 0x0000001003307825 */ /* 0x004fc800078e0030 */
[----:B------:R-:W-:Y:S01]  /*00c0*/  IMAD.WIDE.U32 R42, R3, 0x10, R42 ;  /* 0x00000010032a7825 */ /* 0x000fe200078e002a */
[----:B---3--:R-:W2:Y:S04]  /*00d0*/  LDG.E.128.CONSTANT R4, desc[UR4][R48.64] ;  /* 0x0000000430047981 */ /* 0x008ea8000c1e9d00 */
[----:B------:R-:W2:Y:S04]  /*00e0*/  LDG.E.128.CONSTANT R20, desc[UR4][R42.64] ;  /* 0x000000042a147981 */ /* 0x000ea8000c1e9d00 */
[----:B------:R-:W3:Y:S04]  /*00f0*/  LDG.E.128.CONSTANT R16, desc[UR4][R48.64+0x800] ;  /* 0x0008000430107981 */ /* 0x000ee8000c1e9d00 */
[----:B------:R-:W3:Y:S04]  /*0100*/  LDG.E.128.CONSTANT R12, desc[UR4][R42.64+0x800] ;  /* 0x000800042a0c7981 */ /* 0x000ee8000c1e9d00 */
[----:B------:R-:W4:Y:S04]  /*0110*/  LDG.E.128.CONSTANT R8, desc[UR4][R48.64+0x1000] ;  /* 0x0010000430087981 */ /* 0x000f28000c1e9d00 */
[----:B------:R-:W4:Y:S04]  /*0120*/  LDG.E.128.CONSTANT R36, desc[UR4][R42.64+0x1000] ;  /* 0x001000042a247981 */ /* 0x000f28000c1e9d00 */
[----:B------:R-:W5:Y:S04]  /*0130*/  LDG.E.128.CONSTANT R44, desc[UR4][R48.64+0x1800] ;  /* 0x00180004302c7981 */ /* 0x000f68000c1e9d00 */
[----:B------:R-:W5:Y:S04]  /*0140*/  LDG.E.128.CONSTANT R32, desc[UR4][R42.64+0x1800] ;  /* 0x001800042a207981 */ /* 0x000f68000c1e9d00 */
[----:B------:R-:W5:Y:S04]  /*0150*/  LDG.E.128.CONSTANT R28, desc[UR4][R42.64+0x2000] ;  /* 0x002000042a1c7981 */ /* 0x000f68000c1e9d00 */
[----:B------:R-:W5:Y:S01]  /*0160*/  LDG.E.128.CONSTANT R24, desc[UR4][R48.64+0x2800] ;  /* 0x0028000430187981 */ /* 0x000f62000c1e9d00 */
[----:B--2---:R-:W-:Y:S01]  /*0170*/  FADD R4, R4, R20 ;  /* 0x0000001404047221 */ /* 0x004fe20000000000 */
[----:B------:R-:W-:Y:S01]  /*0180*/  FADD R5, R5, R21 ;  /* 0x0000001505057221 */ /* 0x000fe20000000000 */
[----:B------:R-:W-:Y:S01]  /*0190*/  FADD R6, R6, R22 ;  /* 0x0000001606067221 */ /* 0x000fe20000000000 */
[----:B------:R-:W-:-:S02]  /*01a0*/  FADD R7, R7, R23 ;  /* 0x0000001707077221 */ /* 0x000fc40000000000 */
[----:B------:R-:W2:Y:S01]  /*01b0*/  LDG.E.128.CONSTANT R20, desc[UR4][R48.64+0x2000] ;  /* 0x0020000430147981 */ /* 0x000ea2000c1e9d00 */
[----:B---3--:R-:W-:Y:S01]  /*01c0*/  FADD R16, R16, R12 ;  /* 0x0000000c10107221 */ /* 0x008fe20000000000 */
[----:B------:R-:W-:Y:S01]  /*01d0*/  FADD R17, R17, R13 ;  /* 0x0000000d11117221 */ /* 0x000fe20000000000 */
[----:B------:R-:W-:Y:S01]  /*01e0*/  FADD R18, R18, R14 ;  /* 0x0000000e12127221 */ /* 0x000fe20000000000 */
[----:B------:R-:W-:Y:S02]  /*01f0*/  FADD R19, R19, R15 ;  /* 0x0000000f13137221 */ /* 0x000fe40000000000 */
[----:B------:R-:W3:Y:S01]  /*0200*/  LDG.E.128.CONSTANT R12, desc[UR4][R42.64+0x2800] ;  /* 0x002800042a0c7981 */ /* 0x000ee2000c1e9d00 */
[----:B------:R-:W-:Y:S01]  /*0210*/  FADD R2, RZ, R4 ;  /* 0x00000004ff027221 */ /* 0x000fe20000000000 */
[----:B----4-:R-:W-:-:S03]  /*0220*/  FADD R9, R9, R37 ;  /* 0x0000002509097221 */ /* 0x010fc60000000000 */
[----:B------:R-:W-:-:S04]  /*0230*/  FADD R37, R5, R2 ;  /* 0x0000000205257221 */ /* 0x000fc80000000000 */
[----:B------:R-:W-:-:S04]  /*0240*/  FADD R2, R6, R37 ;  /* 0x0000002506027221 */ /* 0x000fc80000000000 */
[----:B------:R-:W-:Y:S01]  /*0250*/  FADD R37, R7, R2 ;  /* 0x0000000207257221 */ /* 0x000fe20000000000 */
[----:B------:R-:W-:Y:S01]  /*0260*/  FFMA R2, R4, R4, RZ ;  /* 0x0000000404027223 */ /* 0x000fe200000000ff */
[----:B------:R-:W-:Y:S01]  /*0270*/  FADD R11, R11, R39 ;  /* 0x000000270b0b7221 */ /* 0x000fe20000000000 */
[----:B------:R-:W-:Y:S01]  /*0280*/  FADD R8, R8, R36 ;  /* 0x0000002408087221 */ /* 0x000fe20000000000 */
[----:B------:R-:W-:Y:S01]  /*0290*/  FADD R36, R37, R16 ;  /* 0x0000001025247221 */ /* 0x000fe20000000000 */
[----:B------:R-:W-:-:S04]  /*02a0*/  FFMA R39, R5, R5, R2 ;  /* 0x0000000505277223 */ /* 0x000fc80000000002 */
[----:B------:R-:W-:Y:S01]  /*02b0*/  FFMA R2, R6, R6, R39 ;  /* 0x0000000606027223 */ /* 0x000fe20000000027 */
[----:B------:R-:W-:-:S03]  /*02c0*/  FADD R39, R17, R36 ;  /* 0x0000002411277221 */ /* 0x000fc60000000000 */
[----:B------:R-:W-:Y:S01]  /*02d0*/  FFMA R37, R7, R7, R2 ;  /* 0x0000000707257223 */ /* 0x000fe20000000002 */
[----:B------:R-:W-:-:S03]  /*02e0*/  FADD R2, R18, R39 ;  /* 0x0000002712027221 */ /* 0x000fc60000000000 */
[----:B------:R-:W-:Y:S01]  /*02f0*/  FFMA R36, R16, R16, R37 ;  /* 0x0000001010247223 */ /* 0x000fe20000000025 */
[----:B------:R-:W-:-:S03]  /*0300*/  FADD R37, R19, R2 ;  /* 0x0000000213257221 */ /* 0x000fc60000000000 */
[----:B------:R-:W-:Y:S01]  /*0310*/  FFMA R39, R17, R17, R36 ;  /* 0x0000001111277223 */ /* 0x000fe20000000024 */
[----:B------:R-:W-:Y:S01]  /*0320*/  FADD R36, R37, R8 ;  /* 0x0000000825247221 */ /* 0x000fe20000000000 */
[----:B------:R-:W-:Y:S02]  /*0330*/  FADD R10, R10, R38 ;  /* 0x000000260a0a7221 */ /* 0x000fe40000000000 */
[----:B------:R-:W-:Y:S01]  /*0340*/  FFMA R2, R18, R18, R39 ;  /* 0x0000001212027223 */ /* 0x000fe20000000027 */
[----:B------:R-:W-:-:S03]  /*0350*/  FADD R39, R9, R36 ;  /* 0x0000002409277221 */ /* 0x000fc60000000000 */
[----:B------:R-:W-:Y:S01]  /*0360*/  FFMA R37, R19, R19, R2 ;  /* 0x0000001313257223 */ /* 0x000fe20000000002 */
[----:B------:R-:W-:Y:S01]  /*0370*/  FADD R2, R10, R39 ;  /* 0x000000270a027221 */ /* 0x000fe20000000000 */
[----:B-----5:R-:W-:Y:S02]  /*0380*/  FADD R44, R44, R32 ;  /* 0x000000202c2c7221 */ /* 0x020fe40000000000 */
[----:B------:R-:W-:Y:S01]  /*0390*/  FFMA R32, R8, R8, R37 ;  /* 0x0000000808207223 */ /* 0x000fe20000000025 */
[----:B------:R-:W-:Y:S01]  /*03a0*/  FADD R37, R11, R2 ;  /* 0x000000020b257221 */ /* 0x000fe20000000000 */
[----:B------:R-:W-:Y:S02]  /*03b0*/  FADD R45, R45, R33 ;  /* 0x000000212d2d7221 */ /* 0x000fe40000000000 */
[----:B------:R-:W-:Y:S01]  /*03c0*/  FFMA R33, R9, R9, R32 ;  /* 0x0000000909217223 */ /* 0x000fe20000000020 */
[----:B------:R-:W-:Y:S01]  /*03d0*/  FADD R32, R37, R44 ;  /* 0x0000002c25207221 */ /* 0x000fe20000000000 */
[----:B------:R-:W-:-:S02]  /*03e0*/  FADD R46, R46, R34 ;  /* 0x000000222e2e7221 */ /* 0x000fc40000000000 */
[----:B------:R-:W-:Y:S01]  /*03f0*/  FFMA R2, R10, R10, R33 ;  /* 0x0000000a0a027223 */ /* 0x000fe20000000021 */
[----:B------:R-:W-:Y:S01]  /*0400*/  FADD R37, R45, R32 ;  /* 0x000000202d257221 */ /* 0x000fe20000000000 */
[----:B------:R-:W-:Y:S02]  /*0410*/  FADD R47, R47, R35 ;  /* 0x000000232f2f7221 */ /* 0x000fe40000000000 */
[----:B------:R-:W-:Y:S01]  /*0420*/  FFMA R33, R11, R11, R2 ;  /* 0x0000000b0b217223 */ /* 0x000fe20000000002 */
[----:B------:R-:W-:Y:S01]  /*0430*/  FADD R2, R46, R37 ;  /* 0x000000252e027221 */ /* 0x000fe20000000000 */
[----:B------:R-:W-:Y:S01]  /*0440*/  BSSY.RECONVERGENT B0, `(.L_x_0) ;  /* 0x0000049000007945 */ /* 0x000fe20003800200 */
[----:B------:R-:W-:-:S04]  /*0450*/  IMAD.WIDE R52, R0, 0x4, R52 ;  /* 0x0000000400347825 */ /* 0x000fc800078e0234 */
[----:B--2---:R-:W-:Y:S01]  /*0460*/  FADD R20, R20, R28 ;  /* 0x0000001c14147221 */ /* 0x004fe20000000000 */
[----:B------:R-:W-:Y:S01]  /*0470*/  FFMA R28, R44, R44, R33 ;  /* 0x0000002c2c1c7223 */ /* 0x000fe20000000021 */
[----:B------:R-:W-:Y:S01]  /*0480*/  FADD R33, R47, R2 ;  /* 0x000000022f217221 */ /* 0x000fe20000000000 */
[----:B------:R-:W-:Y:S02]  /*0490*/  FADD R21, R21, R29 ;  /* 0x0000001d15157221 */ /* 0x000fe40000000000 */
        /* <DEDUP_REMOVED lines=8> */
[----:B---3--:R-:W-:Y:S02]  /*0520*/  FADD R24, R24, R12 ;  /* 0x0000000c18187221 */ /* 0x008fe40000000000 */
        /* <DEDUP_REMOVED lines=10> */
[----:B------:R-:W-:-:S04]  /*05d0*/  FADD R2, R26, R29 ;  /* 0x0000001d1a027221 */ /* 0x000fc80000000000 */
[----:B------:R-:W-:Y:S01]  /*05e0*/  FADD R2, R27, R2 ;  /* 0x000000021b027221 */ /* 0x000fe20000000000 */
[----:B------:R-:W-:-:S04]  /*05f0*/  FFMA R12, R24, R24, R13 ;  /* 0x00000018180c7223 */ /* 0x000fc8000000000d */
[----:B------:R-:W0:Y:S01]  /*0600*/  SHFL.BFLY PT, R15, R2, 0x10, 0x1f ;  /* 0x0e001f00020f7f89 */ /* 0x000e2200000e0000 */
[----:B------:R-:W-:-:S04]  /*0610*/  FFMA R13, R25, R25, R12 ;  /* 0x00000019190d7223 */ /* 0x000fc8000000000c */
[----:B------:R-:W-:-:S04]  /*0620*/  FFMA R12, R26, R26, R13 ;  /* 0x0000001a1a0c7223 */ /* 0x000fc8000000000d */
[----:B------:R-:W-:-:S05]  /*0630*/  FFMA R12, R27, R27, R12 ;  /* 0x0000001b1b0c7223 */ /* 0x000fca000000000c */
[----:B------:R-:W1:Y:S01]  /*0640*/  SHFL.BFLY PT, R13, R12, 0x10, 0x1f ;  /* 0x0e001f000c0d7f89 */ /* 0x000e6200000e0000 */
[----:B0-----:R-:W-:-:S05]  /*0650*/  FADD R15, R2, R15 ;  /* 0x0000000f020f7221 */ /* 0x001fca0000000000 */
[----:B------:R-:W0:Y:S01]  /*0660*/  SHFL.BFLY PT, R14, R15, 0x8, 0x1f ;  /* 0x0d001f000f0e7f89 */ /* 0x000e2200000e0000 */
[----:B-1----:R-:W-:-:S05]  /*0670*/  FADD R28, R12, R13 ;  /* 0x0000000d0c1c7221 */ /* 0x002fca0000000000 */
[----:B------:R-:W1:Y:S01]  /*0680*/  SHFL.BFLY PT, R13, R28, 0x8, 0x1f ;  /* 0x0d001f001c0d7f89 */ /* 0x000e6200000e0000 */
[----:B0-----:R-:W-:-:S05]  /*0690*/  FADD R29, R15, R14 ;  /* 0x0000000e0f1d7221 */ /* 0x001fca0000000000 */
[----:B------:R-:W0:Y:S01]  /*06a0*/  SHFL.BFLY PT, R14, R29, 0x4, 0x1f ;  /* 0x0c801f001d0e7f89 */ /* 0x000e2200000e0000 */
[----:B-1----:R-:W-:-:S05]  /*06b0*/  FADD R30, R28, R13 ;  /* 0x0000000d1c1e7221 */ /* 0x002fca0000000000 */
[----:B------:R-:W1:Y:S01]  /*06c0*/  SHFL.BFLY PT, R13, R30, 0x4, 0x1f ;  /* 0x0c801f001e0d7f89 */ /* 0x000e6200000e0000 */
[----:B0-----:R-:W-:-:S05]  /*06d0*/  FADD R2, R29, R14 ;  /* 0x0000000e1d027221 */ /* 0x001fca0000000000 */
[----:B------:R-:W0:Y:S01]  /*06e0*/  SHFL.BFLY PT, R33, R2, 0x2, 0x1f ;  /* 0x0c401f0002217f89 */ /* 0x000e2200000e0000 */
[----:B-1----:R-:W-:Y:S02]  /*06f0*/  FADD R31, R30, R13 ;  /* 0x0000000d1e1f7221 */ /* 0x002fe40000000000 */
[----:B------:R-:W1:Y:S03]  /*0700*/  LDC.64 R12, c[0x0][0x380] ;  /* 0x0000e000ff0c7b82 */ /* 0x000e660000000a00 */
[----:B------:R-:W2:Y:S01]  /*0710*/  SHFL.BFLY PT, R32, R31, 0x2, 0x1f ;  /* 0x0c401f001f207f89 */ /* 0x000ea200000e0000 */
[----:B0-----:R-:W-:-:S05]  /*0720*/  FADD R33, R2, R33 ;  /* 0x0000002102217221 */ /* 0x001fca0000000000 */
[----:B------:R-:W0:Y:S01]  /*0730*/  SHFL.BFLY PT, R34, R33, 0x1, 0x1f ;  /* 0x0c201f0021227f89 */ /* 0x000e2200000e0000 */
[----:B------:R-:W-:-:S04]  /*0740*/  I2FP.F32.S32 R14, UR6 ;  /* 0x00000006000e7c45 */ /* 0x000fc80008201400 */
[----:B------:R-:W3:Y:S01]  /*0750*/  MUFU.RCP R35, R14 ;  /* 0x0000000e00237308 */ /* 0x000ee20000001000 */
[----:B-1----:R-:W-:-:S04]  /*0760*/  IMAD.WIDE R12, R0, 0x4, R12 ;  /* 0x00000004000c7825 */ /* 0x002fc800078e020c */
[----:B--2---:R-:W-:Y:S01]  /*0770*/  FADD R32, R31, R32 ;  /* 0x000000201f207221 */ /* 0x004fe20000000000 */
[----:B------:R-:W-:-:S04]  /*0780*/  IMAD.WIDE.U32 R28, R3, 0x10, R12 ;  /* 0x00000010031c7825 */ /* 0x000fc800078e000c */
[----:B------:R-:W1:Y:S04]  /*0790*/  SHFL.BFLY PT, R15, R32, 0x1, 0x1f ;  /* 0x0c201f00200f7f89 */ /* 0x000e6800000e0000 */
[----:B------:R2:W-:Y:S04]  /*07a0*/  STG.E.EF.128 desc[UR4][R28.64], R4 ;  /* 0x000000041c007986 */ /* 0x0005e8000c001d04 */
[----:B------:R2:W-:Y:S01]  /*07b0*/  STG.E.EF.128 desc[UR4][R28.64+0x800], R16 ;  /* 0x000800101c007986 */ /* 0x0005e2000c001d04 */
[----:B0-----:R-:W-:-:S03]  /*07c0*/  FADD R13, R33, R34 ;  /* 0x00000022210d7221 */ /* 0x001fc60000000000 */
[----:B------:R2:W-:Y:S04]  /*07d0*/  STG.E.EF.128 desc[UR4][R28.64+0x1000], R8 ;  /* 0x001000081c007986 */ /* 0x0005e8000c001d04 */
[----:B------:R2:W-:Y:S01]  /*07e0*/  STG.E.EF.128 desc[UR4][R28.64+0x1800], R44 ;  /* 0x0018002c1c007986 */ /* 0x0005e2000c001d04 */
[----:B------:R-:W0:Y:S03]  /*07f0*/  FCHK P0, R13, R14 ;  /* 0x0000000e0d007302 */ /* 0x000e260000000000 */
[----:B------:R2:W-:Y:S04]  /*0800*/  STG.E.EF.128 desc[UR4][R28.64+0x2000], R20 ;  /* 0x002000141c007986 */ /* 0x0005e8000c001d04 */
[----:B------:R2:W-:Y:S01]  /*0810*/  STG.E.EF.128 desc[UR4][R28.64+0x2800], R24 ;  /* 0x002800181c007986 */ /* 0x0005e2000c001d04 */
[----:B---3--:R-:W-:-:S04]  /*0820*/  FFMA R2, -R14, R35, 1 ;  /* 0x3f8000000e027423 */ /* 0x008fc80000000123 */
[----:B------:R-:W-:-:S04]  /*0830*/  FFMA R2, R35, R2, R35 ;  /* 0x0000000223027223 */ /* 0x000fc80000000023 */
[----:B------:R-:W-:-:S04]  /*0840*/  FFMA R31, R13, R2, RZ ;  /* 0x000000020d1f7223 */ /* 0x000fc800000000ff */
[----:B------:R-:W-:Y:S01]  /*0850*/  FFMA R30, -R14, R31, R13 ;  /* 0x0000001f0e1e7223 */ /* 0x000fe2000000010d */
[----:B-1----:R-:W-:-:S03]  /*0860*/  FADD R12, R32, R15 ;  /* 0x0000000f200c7221 */ /* 0x002fc60000000000 */
[----:B------:R-:W-:Y:S01]  /*0870*/  FFMA R2, R2, R30, R31 ;  /* 0x0000001e02027223 */ /* 0x000fe2000000001f */
[----:B0-2---:R-:W-:Y:S06]  /*0880*/  @!P0 BRA `(.L_x_1) ;  /* 0x0000000000108947 */ /* 0x005fec0003800000 */
[----:B------:R-:W-:Y:S02]  /*0890*/  MOV R0, R14 ;  /* 0x0000000e00007202 */ /* 0x000fe40000000f00 */
[----:B------:R-:W-:-:S07]  /*08a0*/  MOV R28, 0x8c0 ;  /* 0x000008c0001c7802 */ /* 0x000fce0000000f00 */
[----:B------:R-:W-:Y:S05]  /*08b0*/  CALL.REL.NOINC `($__internal_2_$__cuda_sm3x_div_rn_noftz_f32_slowpath) ;  /* 0x0000000c00847944 */ /* 0x000fea0003c00000 */
[----:B------:R-:W-:-:S07]  /*08c0*/  MOV R2, R0 ;  /* 0x0000000000027202 */ /* 0x000fce0000000f00 */
.L_x_1:
[----:B------:R-:W-:Y:S05]  /*08d0*/  BSYNC.RECONVERGENT B0 ;  /* 0x0000000000007941 */ /* 0x000fea0003800200 */
.L_x_0:
[----:B------:R-:W0:Y:S01]  /*08e0*/  MUFU.RCP R13, R14 ;  /* 0x0000000e000d7308 */ /* 0x000e220000001000 */
[----:B------:R-:W-:Y:S07]  /*08f0*/  BSSY.RECONVERGENT B0, `(.L_x_2) ;  /* 0x000000d000007945 */ /* 0x000fee0003800200 */
[----:B------:R-:W1:Y:S01]  /*0900*/  FCHK P0, R12, R14 ;  /* 0x0000000e0c007302 */ /* 0x000e620000000000 */
[----:B0-----:R-:W-:-:S04]  /*0910*/  FFMA R0, -R14, R13, 1 ;  /* 0x3f8000000e007423 */ /* 0x001fc8000000010d */
[----:B------:R-:W-:-:S04]  /*0920*/  FFMA R28, R13, R0, R13 ;  /* 0x000000000d1c7223 */ /* 0x000fc8000000000d */
[----:B------:R-:W-:-:S04]  /*0930*/  FFMA R13, R12, R28, RZ ;  /* 0x0000001c0c0d7223 */ /* 0x000fc800000000ff */
[----:B------:R-:W-:-:S04]  /*0940*/  FFMA R0, -R14, R13, R12 ;  /* 0x0000000d0e007223 */ /* 0x000fc8000000010c */
[----:B------:R-:W-:Y:S01]  /*0950*/  FFMA R13, R28, R0, R13 ;  /* 0x000000001c0d7223 */ /* 0x000fe2000000000d */
[----:B-1----:R-:W-:Y:S06]  /*0960*/  @!P0 BRA `(.L_x_3) ;  /* 0x0000000000148947 */ /* 0x002fec0003800000 */
[----:B------:R-:W-:Y:S02]  /*0970*/  MOV R13, R12 ;  /* 0x0000000c000d7202 */ /* 0x000fe40000000f00 */
[----:B------:R-:W-:Y:S02]  /*0980*/  MOV R0, R14 ;  /* 0x0000000e00007202 */ /* 0x000fe40000000f00 */
[----:B------:R-:W-:-:S07]  /*0990*/  MOV R28, 0x9b0 ;  /* 0x000009b0001c7802 */ /* 0x000fce0000000f00 */
[----:B------:R-:W-:Y:S05]  /*09a0*/  CALL.REL.NOINC `($__internal_2_$__cuda_sm3x_div_rn_noftz_f32_slowpath) ;  /* 0x0000000c00487944 */ /* 0x000fea0003c00000 */
[----:B------:R-:W-:-:S07]  /*09b0*/  MOV R13, R0 ;  /* 0x00000000000d7202 */ /* 0x000fce0000000f00 */
.L_x_3:
[----:B------:R-:W-:Y:S05]  /*09c0*/  BSYNC.RECONVERGENT B0 ;  /* 0x0000000000007941 */ /* 0x000fea0003800200 */
.L_x_2:
[----:B------:R-:W-:Y:S01]  /*09d0*/  FFMA R13, -R2, R2, R13 ;  /* 0x00000002020d7223 */ /* 0x000fe2000000010d */
[----:B------:R-:W-:Y:S03]  /*09e0*/  BSSY.RECONVERGENT B0, `(.L_x_4) ;  /* 0x000000d000007945 */ /* 0x000fe60003800200 */
[----:B------:R-:W-:-:S04]  /*09f0*/  FADD R13, R13, 9.9999997473787516356e-06 ;  /* 0x3727c5ac0d0d7421 */ /* 0x000fc80000000000 */
[----:B------:R0:W1:Y:S01]  /*0a00*/  MUFU.RSQ R12, R13 ;  /* 0x0000000d000c7308 */ /* 0x0000620000001400 */
[----:B------:R-:W-:-:S04]  /*0a10*/  IADD3 R0, PT, PT, R13, -0xd000000, RZ ;  /* 0xf30000000d007810 */ /* 0x000fc80007ffe0ff */
[----:B------:R-:W-:-:S13]  /*0a20*/  ISETP.GT.U32.AND P0, PT, R0, 0x727fffff, PT ;  /* 0x727fffff0000780c */ /* 0x000fda0003f04070 */
[----:B01----:R-:W-:Y:S05]  /*0a30*/  @!P0 BRA `(.L_x_5) ;  /* 0x00000000000c8947 */ /* 0x003fea0003800000 */
[----:B------:R-:W-:-:S07]  /*0a40*/  MOV R29, 0xa60 ;  /* 0x00000a60001d7802 */ /* 0x000fce0000000f00 */
[----:B------:R-:W-:Y:S05]  /*0a50*/  CALL.REL.NOINC `($__internal_1_$__cuda_sm20_sqrt_rn_f32_slowpath) ;  /* 0x0000000800bc7944 */ /* 0x000fea0003c00000 */
[----:B------:R-:W-:Y:S05]  /*0a60*/  BRA `(.L_x_6) ;  /* 0x0000000000107947 */ /* 0x000fea0003800000 */
.L_x_5:
[----:B------:R-:W-:Y:S01]  /*0a70*/  FMUL.FTZ R0, R13, R12 ;  /* 0x0000000c0d007220 */ /* 0x000fe20000410000 */
[----:B------:R-:W-:-:S03]  /*0a80*/  FMUL.FTZ R12, R12, 0.5 ;  /* 0x3f0000000c0c7820 */ /* 0x000fc60000410000 */
[----:B------:R-:W-:-:S04]  /*0a90*/  FFMA R13, -R0, R0, R13 ;  /* 0x00000000000d7223 */ /* 0x000fc8000000010d */
[----:B------:R-:W-:-:S07]  /*0aa0*/  FFMA R0, R13, R12, R0 ;  /* 0x0000000c0d007223 */ /* 0x000fce0000000000 */
.L_x_6:
[----:B------:R-:W-:Y:S05]  /*0ab0*/  BSYNC.RECONVERGENT B0 ;  /* 0x0000000000007941 */ /* 0x000fea0003800200 */
.L_x_4:
[----:B------:R-:W-:Y:S01]  /*0ac0*/  IADD3 R12, PT, PT, R0, 0x1800000, RZ ;  /* 0x01800000000c7810 */ /* 0x000fe20007ffe0ff */
[----:B------:R-:W-:Y:S03]  /*0ad0*/  BSSY.RECONVERGENT B0, `(.L_x_7) ;  /* 0x000000c000007945 */ /* 0x000fe60003800200 */
[----:B------:R-:W-:-:S04]  /*0ae0*/  LOP3.LUT R12, R12, 0x7f800000, RZ, 0xc0, !PT ;  /* 0x7f8000000c0c7812 */ /* 0x000fc800078ec0ff */
[----:B------:R-:W-:-:S13]  /*0af0*/  ISETP.GT.U32.AND P0, PT, R12, 0x1ffffff, PT ;  /* 0x01ffffff0c00780c */ /* 0x000fda0003f04070 */
[----:B------:R-:W-:Y:S05]  /*0b00*/  @P0 BRA `(.L_x_8) ;  /* 0x0000000000100947 */ /* 0x000fea0003800000 */
[----:B------:R-:W-:-:S07]  /*0b10*/  MOV R14, 0xb30 ;  /* 0x00000b30000e7802 */ /* 0x000fce0000000f00 */
[----:B------:R-:W-:Y:S05]  /*0b20*/  CALL.REL.NOINC `($__internal_0_$__cuda_sm20_rcp_rn_f32_slowpath) ;  /* 0x0000000400b87944 */ /* 0x000fea0003c00000 */
[----:B------:R-:W-:Y:S01]  /*0b30*/  MOV R0, R13 ;  /* 0x0000000d00007202 */ /* 0x000fe20000000f00 */
[----:B------:R-:W-:Y:S06]  /*0b40*/  BRA `(.L_x_9) ;  /* 0x0000000000107947 */ /* 0x000fec0003800000 */
.L_x_8:
[----:B------:R-:W0:Y:S02]  /*0b50*/  MUFU.RCP R13, R0 ;  /* 0x00000000000d7308 */ /* 0x000e240000001000 */
[----:B0-----:R-:W-:-:S04]  /*0b60*/  FFMA R12, R13, R0, -1 ;  /* 0xbf8000000d0c7423 */ /* 0x001fc80000000000 */
[----:B------:R-:W-:-:S04]  /*0b70*/  FADD.FTZ R12, -R12, -RZ ;  /* 0x800000ff0c0c7221 */ /* 0x000fc80000010100 */
[----:B------:R-:W-:-:S07]  /*0b80*/  FFMA R0, R13, R12, R13 ;  /* 0x0000000c0d007223 */ /* 0x000fce000000000d */
.L_x_9:
[----:B------:R-:W-:Y:S05]  /*0b90*/  BSYNC.RECONVERGENT B0 ;  /* 0x0000000000007941 */ /* 0x000fea0003800200 */
.L_x_7:
[----:B------:R-:W0:Y:S01]  /*0ba0*/  LDC.64 R50, c[0x0][0x3b0] ;  /* 0x0000ec00ff327b82 */ /* 0x000e220000000a00 */
[----:B------:R-:W-:-:S07]  /*0bb0*/  ISETP.NE.AND P0, PT, R3, RZ, PT ;  /* 0x000000ff0300720c */ /* 0x000fce0003f05270 */
[----:B------:R-:W1:Y:S08]  /*0bc0*/  LDC.64 R48, c[0x0][0x3b8] ;  /* 0x0000ee00ff307b82 */ /* 0x000e700000000a00 */
[----:B------:R-:W2:Y:S01]  /*0bd0*/  LDC.64 R14, c[0x0][0x390] ;  /* 0x0000e400ff0e7b82 */ /* 0x000ea20000000a00 */
[----:B0-----:R-:W-:-:S07]  /*0be0*/  IMAD.WIDE.U32 R50, R3, 0x10, R50 ;  /* 0x0000001003327825 */ /* 0x001fce00078e0032 */
[----:B------:R-:W0:Y:S01]  /*0bf0*/  LDC.64 R12, c[0x0][0x398] ;  /* 0x0000e600ff0c7b82 */ /* 0x000e220000000a00 */
[----:B------:R-:W3:Y:S01]  /*0c00*/  LDG.E.128.CONSTANT R32, desc[UR4][R50.64] ;  /* 0x0000000432207981 */ /* 0x000ee2000c1e9d00 */
[----:B-1----:R-:W-:-:S05]  /*0c10*/  IMAD.WIDE.U32 R48, R3, 0x10, R48 ;  /* 0x0000001003307825 */ /* 0x002fca00078e0030 */
[----:B------:R-:W4:Y:S01]  /*0c20*/  LDG.E.128.CONSTANT R36, desc[UR4][R48.64] ;  /* 0x0000000430247981 */ /* 0x000f22000c1e9d00 */
[----:B--2---:R-:W-:-:S04]  /*0c30*/  @!P0 IMAD.WIDE.U32 R14, R40, 0x4, R14 ;  /* 0x00000004280e8825 */ /* 0x004fc800078e000e */
[----:B------:R-:W-:Y:S01]  /*0c40*/  FADD R4, R4, -R2 ;  /* 0x8000000204047221 */ /* 0x000fe20000000000 */
[----:B------:R-:W2:Y:S04]  /*0c50*/  LDG.E.128.CONSTANT R28, desc[UR4][R48.64+0x800] ;  /* 0x00080004301c7981 */ /* 0x000ea8000c1e9d00 */
[----:B------:R-:W-:Y:S01]  /*0c60*/  @!P0 STG.E.EF desc[UR4][R14.64], R2 ;  /* 0x000000020e008986 */ /* 0x000fe2000c001904 */
[----:B0-----:R-:W-:-:S04]  /*0c70*/  @!P0 IMAD.WIDE.U32 R40, R40, 0x4, R12 ;  /* 0x0000000428288825 */ /* 0x001fc800078e000c */
[--C-:B------:R-:W-:Y:S01]  /*0c80*/  FADD R13, R5, -R2.reuse ;  /* 0x80000002050d7221 */ /* 0x100fe20000000000 */
[----:B------:R-:W-:Y:S01]  /*0c90*/  FADD R7, R7, -R2 ;  /* 0x8000000207077221 */ /* 0x000fe20000000000 */
[----:B------:R0:W-:Y:S01]  /*0ca0*/  @!P0 STG.E.EF desc[UR4][R40.64], R0 ;  /* 0x0000000028008986 */ /* 0x0001e2000c001904 */
[----:B------:R-:W-:-:S03]  /*0cb0*/  IMAD.WIDE.U32 R52, R3, 0x10, R52 ;  /* 0x0000001003347825 */ /* 0x000fc600078e0034 */
[----:B0-----:R-:W5:Y:S01]  /*0cc0*/  LDG.E.128.CONSTANT R40, desc[UR4][R48.64+0x1000] ;  /* 0x0010000430287981 */ /* 0x001f62000c1e9d00 */
[-C--:B---3--:R-:W-:Y:S01]  /*0cd0*/  FMUL R12, R33, R0.reuse ;  /* 0x00000000210c7220 */ /* 0x088fe20000400000 */
[-C--:B------:R-:W-:Y:S01]  /*0ce0*/  FMUL R5, R32, R0.reuse ;  /* 0x0000000020057220 */ /* 0x080fe20000400000 */
[----:B------:R-:W-:Y:S02]  /*0cf0*/  FMUL R33, R34, R0 ;  /* 0x0000000022217220 */ /* 0x000fe40000400000 */
[----:B----4-:R-:W-:Y:S02]  /*0d00*/  FFMA R37, R12, R13, R37 ;  /* 0x0000000d0c257223 */ /* 0x010fe40000000025 */
[----:B------:R-:W3:Y:S01]  /*0d10*/  LDG.E.128.CONSTANT R12, desc[UR4][R50.64+0x800] ;  /* 0x00080004320c7981 */ /* 0x000ee2000c1e9d00 */
[----:B------:R-:W-:Y:S01]  /*0d20*/  FFMA R36, R5, R4, R36 ;  /* 0x0000000405247223 */ /* 0x000fe20000000024 */
[----:B------:R-:W-:Y:S01]  /*0d30*/  FADD R5, R6, -R2 ;  /* 0x8000000206057221 */ /* 0x000fe20000000000 */
[----:B------:R-:W-:-:S03]  /*0d40*/  FMUL R4, R35, R0 ;  /* 0x0000000023047220 */ /* 0x000fc60000400000 */
[----:B------:R-:W-:Y:S01]  /*0d50*/  FFMA R38, R33, R5, R38 ;  /* 0x0000000521267223 */ /* 0x000fe20000000026 */
[----:B------:R-:W-:Y:S01]  /*0d60*/  FFMA R39, R4, R7, R39 ;  /* 0x0000000704277223 */ /* 0x000fe20000000027 */
[----:B------:R-:W4:Y:S04]  /*0d70*/  LDG.E.128.CONSTANT R32, desc[UR4][R50.64+0x1800] ;  /* 0x0018000432207981 */ /* 0x000f28000c1e9d00 */
[----:B------:R-:W5:Y:S04]  /*0d80*/  LDG.E.128.CONSTANT R4, desc[UR4][R50.64+0x1000] ;  /* 0x0010000432047981 */ /* 0x000f68000c1e9d00 */
[----:B------:R0:W-:Y:S04]  /*0d90*/  STG.E.EF.128 desc[UR4][R52.64], R36 ;  /* 0x0000002434007986 */ /* 0x0001e8000c001d04 */
[----:B0-----:R-:W4:Y:S01]  /*0da0*/  LDG.E.128.CONSTANT R36, desc[UR4][R48.64+0x1800] ;  /* 0x0018000430247981 */ /* 0x001f22000c1e9d00 */
[--C-:B------:R-:W-:Y:S01]  /*0db0*/  FADD R16, R16, -R2.reuse ;  /* 0x8000000210107221 */ /* 0x100fe20000000000 */
[--C-:B------:R-:W-:Y:S01]  /*0dc0*/  FADD R18, R18, -R2.reuse ;  /* 0x8000000212127221 */ /* 0x100fe20000000000 */
[--C-:B------:R-:W-:Y:S01]  /*0dd0*/  FADD R17, R17, -R2.reuse ;  /* 0x8000000211117221 */ /* 0x100fe20000000000 */
[--C-:B------:R-:W-:Y:S01]  /*0de0*/  FADD R19, R19, -R2.reuse ;  /* 0x8000000213137221 */ /* 0x100fe20000000000 */
[--C-:B------:R-:W-:Y:S01]  /*0df0*/  FADD R8, R8, -R2.reuse ;  /* 0x8000000208087221 */ /* 0x100fe20000000000 */
[--C-:B------:R-:W-:Y:S01]  /*0e00*/  FADD R9, R9, -R2.reuse ;  /* 0x8000000209097221 */ /* 0x100fe20000000000 */
[--C-:B------:R-:W-:Y:S01]  /*0e10*/  FADD R10, R10, -R2.reuse ;  /* 0x800000020a0a7221 */ /* 0x100fe20000000000 */
[--C-:B------:R-:W-:Y:S01]  /*0e20*/  FADD R11, R11, -R2.reuse ;  /* 0x800000020b0b7221 */ /* 0x100fe20000000000 */
[----:B------:R-:W-:Y:S01]  /*0e30*/  FADD R45, R45, -R2 ;  /* 0x800000022d2d7221 */ /* 0x000fe20000000000 */
[-C--:B---3--:R-:W-:Y:S01]  /*0e40*/  FMUL R3, R12, R0.reuse ;  /* 0x000000000c037220 */ /* 0x088fe20000400000 */
[----:B------:R-:W-:-:S03]  /*0e50*/  FMUL R12, R13, R0 ;  /* 0x000000000d0c7220 */ /* 0x000fc60000400000 */
[----:B--2---:R-:W-:Y:S01]  /*0e60*/  FFMA R28, R3, R16, R28 ;  /* 0x00000010031c7223 */ /* 0x004fe2000000001c */
[-C--:B------:R-:W-:Y:S01]  /*0e70*/  FMUL R3, R14, R0.reuse ;  /* 0x000000000e037220 */ /* 0x080fe20000400000 */
[----:B------:R-:W-:Y:S01]  /*0e80*/  FFMA R29, R12, R17, R29 ;  /* 0x000000110c1d7223 */ /* 0x000fe2000000001d */
[----:B------:R-:W-:Y:S02]  /*0e90*/  FMUL R12, R15, R0 ;  /* 0x000000000f0c7220 */ /* 0x000fe40000400000 */
[----:B------:R-:W-:Y:S01]  /*0ea0*/  FFMA R30, R3, R18, R30 ;  /* 0x00000012031e7223 */ /* 0x000fe2000000001e */
[-C--:B-----5:R-:W-:Y:S01]  /*0eb0*/  FMUL R3, R4, R0.reuse ;  /* 0x0000000004037220 */ /* 0x0a0fe20000400000 */
[----:B------:R-:W-:Y:S01]  /*0ec0*/  FMUL R4, R5, R0 ;  /* 0x0000000005047220 */ /* 0x000fe20000400000 */
[----:B------:R-:W-:Y:S02]  /*0ed0*/  FFMA R31, R12, R19, R31 ;  /* 0x000000130c1f7223 */ /* 0x000fe4000000001f */
[----:B------:R-:W-:Y:S01]  /*0ee0*/  FFMA R40, R3, R8, R40 ;  /* 0x0000000803287223 */ /* 0x000fe20000000028 */
[----:B------:R-:W-:Y:S01]  /*0ef0*/  FFMA R41, R4, R9, R41 ;  /* 0x0000000904297223 */ /* 0x000fe20000000029 */
[-C--:B------:R-:W-:Y:S01]  /*0f00*/  FMUL R3, R6, R0.reuse ;  /* 0x0000000006037220 */ /* 0x080fe20000400000 */
[-C--:B------:R-:W-:Y:S01]  /*0f10*/  FMUL R4, R7, R0.reuse ;  /* 0x0000000007047220 */ /* 0x080fe20000400000 */
[----:B----4-:R-:W-:Y:S01]  /*0f20*/  FMUL R6, R33, R0 ;  /* 0x0000000021067220 */ /* 0x010fe20000400000 */
[----:B------:R-:W2:Y:S01]  /*0f30*/  LDG.E.128.CONSTANT R16, desc[UR4][R50.64+0x2000] ;  /* 0x0020000432107981 */ /* 0x000ea2000c1e9d00 */
[----:B------:R-:W-:Y:S01]  /*0f40*/  FFMA R42, R3, R10, R42 ;  /* 0x0000000a032a7223 */ /* 0x000fe2000000002a */
[----:B------:R-:W-:-:S02]  /*0f50*/  FFMA R43, R4, R11, R43 ;  /* 0x0000000b042b7223 */ /* 0x000fc4000000002b */
[----:B------:R-:W3:Y:S04]  /*0f60*/  LDG.E.128.CONSTANT R8, desc[UR4][R50.64+0x2800] ;  /* 0x0028000432087981 */ /* 0x000ee8000c1e9d00 */
[----:B------:R-:W4:Y:S01]  /*0f70*/  LDG.E.128.CONSTANT R12, desc[UR4][R48.64+0x2800] ;  /* 0x00280004300c7981 */ /* 0x000f22000c1e9d00 */
[----:B------:R-:W-:-:S03]  /*0f80*/  FFMA R37, R6, R45, R37 ;  /* 0x0000002d06257223 */ /* 0x000fc60000000025 */
[----:B------:R-:W5:Y:S01]  /*0f90*/  LDG.E.128.CONSTANT R4, desc[UR4][R48.64+0x2000] ;  /* 0x0020000430047981 */ /* 0x000f62000c1e9d00 */
[-C--:B------:R-:W-:Y:S01]  /*0fa0*/  FMUL R3, R32, R0.reuse ;  /* 0x0000000020037220 */ /* 0x080fe20000400000 */
[--C-:B------:R-:W-:Y:S01]  /*0fb0*/  FADD R47, R47, -R2.reuse ;  /* 0x800000022f2f7221 */ /* 0x100fe20000000000 */
[----:B------:R-:W-:Y:S01]  /*0fc0*/  FMUL R32, R35, R0 ;  /* 0x0000000023207220 */ /* 0x000fe20000400000 */
[----:B------:R-:W-:-:S03]  /*0fd0*/  FADD R44, R44, -R2 ;  /* 0x800000022c2c7221 */ /* 0x000fc60000000000 */
[----:B------:R-:W-:Y:S01]  /*0fe0*/  FFMA R39, R32, R47, R39 ;  /* 0x0000002f20277223 */ /* 0x000fe20000000027 */
[--C-:B------:R-:W-:Y:S01]  /*0ff0*/  FADD R32, R21, -R2.reuse ;  /* 0x8000000215207221 */ /* 0x100fe20000000000 */
[--C-:B------:R-:W-:Y:S01]  /*1000*/  FADD R21, R22, -R2.reuse ;  /* 0x8000000216157221 */ /* 0x100fe20000000000 */
[----:B------:R-:W-:Y:S01]  /*1010*/  FADD R22, R25, -R2 ;  /* 0x8000000219167221 */ /* 0x000fe20000000000 */
[----:B------:R-:W-:Y:S01]  /*1020*/  FFMA R36, R3, R44, R36 ;  /* 0x0000002c03247223 */ /* 0x000fe20000000024 */
[--C-:B------:R-:W-:Y:S01]  /*1030*/  FADD R46, R46, -R2.reuse ;  /* 0x800000022e2e7221 */ /* 0x100fe20000000000 */
[----:B------:R-:W-:Y:S01]  /*1040*/  FMUL R3, R34, R0 ;  /* 0x0000000022037220 */ /* 0x000fe20000400000 */
[--C-:B------:R-:W-:Y:S01]  /*1050*/  FADD R33, R20, -R2.reuse ;  /* 0x8000000214217221 */ /* 0x100fe20000000000 */
[--C-:B------:R-:W-:Y:S01]  /*1060*/  FADD R20, R23, -R2.reuse ;  /* 0x8000000217147221 */ /* 0x100fe20000000000 */
[----:B------:R-:W-:Y:S01]  /*1070*/  FADD R23, R26, -R2 ;  /* 0x800000021a177221 */ /* 0x000fe20000000000 */
[----:B------:R-:W-:Y:S01]  /*1080*/  FFMA R38, R3, R46, R38 ;  /* 0x0000002e03267223 */ /* 0x000fe20000000026 */
[--C-:B------:R-:W-:Y:S01]  /*1090*/  FADD R3, R24, -R2.reuse ;  /* 0x8000000218037221 */ /* 0x100fe20000000000 */
[----:B------:R-:W-:Y:S01]  /*10a0*/  FADD R2, R27, -R2 ;  /* 0x800000021b027221 */ /* 0x000fe20000000000 */
[----:B------:R-:W-:Y:S04]  /*10b0*/  STG.E.EF.128 desc[UR4][R52.64+0x800], R28 ;  /* 0x0008001c34007986 */ /* 0x000fe8000c001d04 */
[----:B------:R-:W-:Y:S04]  /*10c0*/  STG.E.EF.128 desc[UR4][R52.64+0x1000], R40 ;  /* 0x0010002834007986 */ /* 0x000fe8000c001d04 */
[----:B------:R-:W-:Y:S01]  /*10d0*/  STG.E.EF.128 desc[UR4][R52.64+0x1800], R36 ;  /* 0x0018002434007986 */ /* 0x000fe2000c001d04 */
[-C--:B--2---:R-:W-:Y:S01]  /*10e0*/  FMUL R25, R16, R0.reuse ;  /* 0x0000000010197220 */ /* 0x084fe20000400000 */
[-C--:B------:R-:W-:Y:S01]  /*10f0*/  FMUL R16, R17, R0.reuse ;  /* 0x0000000011107220 */ /* 0x080fe20000400000 */
[-C--:B------:R-:W-:Y:S01]  /*1100*/  FMUL R17, R18, R0.reuse ;  /* 0x0000000012117220 */ /* 0x080fe20000400000 */
[----:B------:R-:W-:-:S03]  /*1110*/  FMUL R18, R19, R0 ;  /* 0x0000000013127220 */ /* 0x000fc60000400000 */
[----:B-----5:R-:W-:Y:S01]  /*1120*/  FFMA R6, R17, R21, R6 ;  /* 0x0000001511067223 */ /* 0x020fe20000000006 */
[-C--:B---3--:R-:W-:Y:S01]  /*1130*/  FMUL R17, R8, R0.reuse ;  /* 0x0000000008117220 */ /* 0x088fe20000400000 */
[-C--:B------:R-:W-:Y:S01]  /*1140*/  FMUL R8, R9, R0.reuse ;  /* 0x0000000009087220 */ /* 0x080fe20000400000 */
[-C--:B------:R-:W-:Y:S01]  /*1150*/  FMUL R9, R10, R0.reuse ;  /* 0x000000000a097220 */ /* 0x080fe20000400000 */
[----:B------:R-:W-:Y:S01]  /*1160*/  FMUL R0, R11, R0 ;  /* 0x000000000b007220 */ /* 0x000fe20000400000 */
[----:B------:R-:W-:Y:S01]  /*1170*/  FFMA R4, R25, R33, R4 ;  /* 0x0000002119047223 */ /* 0x000fe20000000004 */
[----:B------:R-:W-:Y:S01]  /*1180*/  FFMA R5, R16, R32, R5 ;  /* 0x0000002010057223 */ /* 0x000fe20000000005 */
[----:B------:R-:W-:Y:S01]  /*1190*/  FFMA R7, R18, R20, R7 ;  /* 0x0000001412077223 */ /* 0x000fe20000000007 */
[----:B----4-:R-:W-:Y:S01]  /*11a0*/  FFMA R12, R17, R3, R12 ;  /* 0x00000003110c7223 */ /* 0x010fe2000000000c */
[----:B------:R-:W-:Y:S01]  /*11b0*/  FFMA R13, R8, R22, R13 ;  /* 0x00000016080d7223 */ /* 0x000fe2000000000d */
[----:B------:R-:W-:Y:S01]  /*11c0*/  FFMA R14, R9, R23, R14 ;  /* 0x00000017090e7223 */ /* 0x000fe2000000000e */
[----:B------:R-:W-:Y:S01]  /*11d0*/  FFMA R15, R0, R2, R15 ;  /* 0x00000002000f7223 */ /* 0x000fe2000000000f */
[----:B------:R-:W-:Y:S04]  /*11e0*/  STG.E.EF.128 desc[UR4][R52.64+0x2000], R4 ;  /* 0x0020000434007986 */ /* 0x000fe8000c001d04 */
[----:B------:R-:W-:Y:S01]  /*11f0*/  STG.E.EF.128 desc[UR4][R52.64+0x2800], R12 ;  /* 0x0028000c34007986 */ /* 0x000fe2000c001d04 */
[----:B------:R-:W-:Y:S05]  /*1200*/  EXIT ;  /* 0x000000000000794d */ /* 0x000fea0003800000 */
        .weak           $__internal_0_$__cuda_sm20_rcp_rn_f32_slowpath
        .type           $__internal_0_$__cuda_sm20_rcp_rn_f32_slowpath,@function
        .size           $__internal_0_$__cuda_sm20_rcp_rn_f32_slowpath,($__internal_1_$__cuda_sm20_sqrt_rn_f32_slowpath - $__internal_0_$__cuda_sm20_rcp_rn_f32_slowpath)
$__internal_0_$__cuda_sm20_rcp_rn_f32_slowpath:
[----:B------:R-:W-:Y:S01]  /*1210*/  SHF.L.U32 R12, R0, 0x1, RZ ;  /* 0x00000001000c7819 */ /* 0x000fe200000006ff */
[----:B------:R-:W-:Y:S03]  /*1220*/  BSSY.RECONVERGENT B1, `(.L_x_10) ;  /* 0x0000030000017945 */ /* 0x000fe60003800200 */
[----:B------:R-:W-:-:S04]  /*1230*/  SHF.R.U32.HI R12, RZ, 0x18, R12 ;  /* 0x00000018ff0c7819 */ /* 0x000fc8000001160c */
[----:B------:R-:W-:-:S13]  /*1240*/  ISETP.NE.U32.AND P0, PT, R12, RZ, PT ;  /* 0x000000ff0c00720c */ /* 0x000fda0003f05070 */
[----:B------:R-:W-:Y:S05]  /*1250*/  @P0 BRA `(.L_x_11) ;  /* 0x0000000000280947 */ /* 0x000fea0003800000 */
[----:B------:R-:W-:-:S04]  /*1260*/  SHF.L.U32 R12, R0, 0x1, RZ ;  /* 0x00000001000c7819 */ /* 0x000fc800000006ff */
[----:B------:R-:W-:-:S13]  /*1270*/  ISETP.NE.AND P0, PT, R12, RZ, PT ;  /* 0x000000ff0c00720c */ /* 0x000fda0003f05270 */
[----:B------:R-:W-:Y:S01]  /*1280*/  @P0 FFMA R15, R0, 1.84467440737095516160e+19, RZ ;  /* 0x5f800000000f0823 */ /* 0x000fe200000000ff */
[----:B------:R-:W-:Y:S08]  /*1290*/  @!P0 MUFU.RCP R13, R0 ;  /* 0x00000000000d8308 */ /* 0x000ff00000001000 */
[----:B------:R-:W0:Y:S02]  /*12a0*/  @P0 MUFU.RCP R12, R15 ;  /* 0x0000000f000c0308 */ /* 0x000e240000001000 */
[----:B0-----:R-:W-:-:S04]  /*12b0*/  @P0 FFMA R28, R15, R12, -1 ;  /* 0xbf8000000f1c0423 */ /* 0x001fc8000000000c */
[----:B------:R-:W-:-:S04]  /*12c0*/  @P0 FADD.FTZ R29, -R28, -RZ ;  /* 0x800000ff1c1d0221 */ /* 0x000fc80000010100 */
[----:B------:R-:W-:-:S04]  /*12d0*/  @P0 FFMA R12, R12, R29, R12 ;  /* 0x0000001d0c0c0223 */ /* 0x000fc8000000000c */
[----:B------:R-:W-:Y:S01]  /*12e0*/  @P0 FFMA R13, R12, 1.84467440737095516160e+19, RZ ;  /* 0x5f8000000c0d0823 */ /* 0x000fe200000000ff */
[----:B------:R-:W-:Y:S06]  /*12f0*/  BRA `(.L_x_12) ;  /* 0x0000000000887947 */ /* 0x000fec0003800000 */
.L_x_11:
[----:B------:R-:W-:-:S04]  /*1300*/  IADD3 R13, PT, PT, R12, -0xfd, RZ ;  /* 0xffffff030c0d7810 */ /* 0x000fc80007ffe0ff */
[----:B------:R-:W-:-:S13]  /*1310*/  ISETP.GT.U32.AND P0, PT, R13, 0x1, PT ;  /* 0x000000010d00780c */ /* 0x000fda0003f04070 */
[----:B------:R-:W-:Y:S05]  /*1320*/  @P0 BRA `(.L_x_13) ;  /* 0x0000000000780947 */ /* 0x000fea0003800000 */
[----:B------:R-:W-:Y:S01]  /*1330*/  LOP3.LUT R15, R0, 0x7fffff, RZ, 0xc0, !PT ;  /* 0x007fffff000f7812 */ /* 0x000fe200078ec0ff */
[----:B------:R-:W-:-:S03]  /*1340*/  HFMA2 R32, -RZ, RZ, 0, 1.78813934326171875e-07 ;  /* 0x00000003ff207431 */ /* 0x000fc600000001ff */
[----:B------:R-:W-:-:S04]  /*1350*/  LOP3.LUT R15, R15, 0x3f800000, RZ, 0xfc, !PT ;  /* 0x3f8000000f0f7812 */ /* 0x000fc800078efcff */
[----:B------:R-:W0:Y:S01]  /*1360*/  MUFU.RCP R28, R15 ;  /* 0x0000000f001c7308 */ /* 0x000e220000001000 */
[----:B------:R-:W-:Y:S01]  /*1370*/  SHF.L.U32 R31, R32, R13, RZ ;  /* 0x0000000d201f7219 */ /* 0x000fe200000006ff */
[----:B0-----:R-:W-:-:S04]  /*1380*/  FFMA R29, R15, R28, -1 ;  /* 0xbf8000000f1d7423 */ /* 0x001fc8000000001c */
[----:B------:R-:W-:-:S04]  /*1390*/  FADD.FTZ R29, -R29, -RZ ;  /* 0x800000ff1d1d7221 */ /* 0x000fc80000010100 */
[CCC-:B------:R-:W-:Y:S01]  /*13a0*/  FFMA.RM R30, R28.reuse, R29.reuse, R28.reuse ;  /* 0x0000001d1c1e7223 */ /* 0x1c0fe2000000401c */
[----:B------:R-:W-:-:S04]  /*13b0*/  FFMA.RP R29, R28, R29, R28 ;  /* 0x0000001d1c1d7223 */ /* 0x000fc8000000801c */
[C---:B------:R-:W-:Y:S02]  /*13c0*/  LOP3.LUT R28, R30.reuse, 0x7fffff, RZ, 0xc0, !PT ;  /* 0x007fffff1e1c7812 */ /* 0x040fe400078ec0ff */
[----:B------:R-:W-:Y:S02]  /*13d0*/  FSETP.NEU.FTZ.AND P0, PT, R30, R29, PT ;  /* 0x0000001d1e00720b */ /* 0x000fe40003f1d000 */
[----:B------:R-:W-:Y:S02]  /*13e0*/  LOP3.LUT R28, R28, 0x800000, RZ, 0xfc, !PT ;  /* 0x008000001c1c7812 */ /* 0x000fe400078efcff */
[----:B------:R-:W-:Y:S02]  /*13f0*/  SEL R29, RZ, 0xffffffff, !P0 ;  /* 0xffffffffff1d7807 */ /* 0x000fe40004000000 */
[----:B------:R-:W-:Y:S02]  /*1400*/  LOP3.LUT R30, R31, R28, RZ, 0xc0, !PT ;  /* 0x0000001c1f1e7212 */ /* 0x000fe400078ec0ff */
[----:B------:R-:W-:-:S02]  /*1410*/  IADD3 R29, PT, PT, -R29, RZ, RZ ;  /* 0x000000ff1d1d7210 */ /* 0x000fc40007ffe1ff */
[-C--:B------:R-:W-:Y:S02]  /*1420*/  SHF.R.U32.HI R30, RZ, R13.reuse, R30 ;  /* 0x0000000dff1e7219 */ /* 0x080fe4000001161e */
[----:B------:R-:W-:Y:S02]  /*1430*/  LOP3.LUT P1, RZ, R29, R13, R28, 0xf8, !PT ;  /* 0x0000000d1dff7212 */ /* 0x000fe4000782f81c */
[C---:B------:R-:W-:Y:S02]  /*1440*/  LOP3.LUT P0, RZ, R30.reuse, 0x1, RZ, 0xc0, !PT ;  /* 0x000000011eff7812 */ /* 0x040fe4000780c0ff */
[----:B------:R-:W-:-:S04]  /*1450*/  LOP3.LUT P2, RZ, R30, 0x2, RZ, 0xc0, !PT ;  /* 0x000000021eff7812 */ /* 0x000fc8000784c0ff */
[----:B------:R-:W-:Y:S02]  /*1460*/  PLOP3.LUT P0, PT, P0, P1, P2, 0xe0, 0x0 ;  /* 0x000000000000781c */ /* 0x000fe40000703c20 */
[----:B------:R-:W-:Y:S02]  /*1470*/  LOP3.LUT P1, RZ, R0, 0x7fffff, RZ, 0xc0, !PT ;  /* 0x007fffff00ff7812 */ /* 0x000fe4000782c0ff */
[----:B------:R-:W-:-:S04]  /*1480*/  SEL R13, RZ, 0x1, !P0 ;  /* 0x00000001ff0d7807 */ /* 0x000fc80004000000 */
[----:B------:R-:W-:-:S04]  /*1490*/  IADD3 R13, PT, PT, -R13, RZ, RZ ;  /* 0x000000ff0d0d7210 */ /* 0x000fc80007ffe1ff */
[----:B------:R-:W-:Y:S02]  /*14a0*/  ISETP.GE.AND P0, PT, R13, RZ, PT ;  /* 0x000000ff0d00720c */ /* 0x000fe40003f06270 */
[----:B------:R-:W-:-:S04]  /*14b0*/  IADD3 R13, PT, PT, R12, -0xfc, RZ ;  /* 0xffffff040c0d7810 */ /* 0x000fc80007ffe0ff */
[----:B------:R-:W-:-:S07]  /*14c0*/  SHF.R.U32.HI R13, RZ, R13, R28 ;  /* 0x0000000dff0d7219 */ /* 0x000fce000001161c */
[----:B------:R-:W-:-:S04]  /*14d0*/  @!P0 IADD3 R13, PT, PT, R13, 0x1, RZ ;  /* 0x000000010d0d8810 */ /* 0x000fc80007ffe0ff */
[----:B------:R-:W-:-:S04]  /*14e0*/  @!P1 SHF.L.U32 R13, R13, 0x1, RZ ;  /* 0x000000010d0d9819 */ /* 0x000fc800000006ff */
[----:B------:R-:W-:Y:S01]  /*14f0*/  LOP3.LUT R13, R13, 0x80000000, R0, 0xf8, !PT ;  /* 0x800000000d0d7812 */ /* 0x000fe200078ef800 */
[----:B------:R-:W-:Y:S06]  /*1500*/  BRA `(.L_x_12) ;  /* 0x0000000000047947 */ /* 0x000fec0003800000 */
.L_x_13:
[----:B------:R0:W1:Y:S02]  /*1510*/  MUFU.RCP R13, R0 ;  /* 0x00000000000d7308 */ /* 0x0000640000001000 */
.L_x_12:
[----:B------:R-:W-:Y:S05]  /*1520*/  BSYNC.RECONVERGENT B1 ;  /* 0x0000000000017941 */ /* 0x000fea0003800200 */
.L_x_10:
[----:B------:R-:W-:-:S04]  /*1530*/  MOV R15, 0x0 ;  /* 0x00000000000f7802 */ /* 0x000fc80000000f00 */
[----:B01----:R-:W-:Y:S05]  /*1540*/  RET.REL.NODEC R14 `(_Z31fused_residual_layernorm_kernelPfS_S_S_PKfS1_S1_S1_i) ;  /* 0xffffffe80eac7950 */ /* 0x003fea0003c3ffff */
        .weak           $__internal_1_$__cuda_sm20_sqrt_rn_f32_slowpath
        .type           $__internal_1_$__cuda_sm20_sqrt_rn_f32_slowpath,@function
        .size           $__internal_1_$__cuda_sm20_sqrt_rn_f32_slowpath,($__internal_2_$__cuda_sm3x_div_rn_noftz_f32_slowpath - $__internal_1_$__cuda_sm20_sqrt_rn_f32_slowpath)
$__internal_1_$__cuda_sm20_sqrt_rn_f32_slowpath:
[----:B------:R-:W-:-:S13]  /*1550*/  LOP3.LUT P0, RZ, R13, 0x7fffffff, RZ, 0xc0, !PT ;  /* 0x7fffffff0dff7812 */ /* 0x000fda000780c0ff */
[----:B------:R-:W-:Y:S01]  /*1560*/  @!P0 MOV R12, R13 ;  /* 0x0000000d000c8202 */ /* 0x000fe20000000f00 */
[----:B------:R-:W-:Y:S06]  /*1570*/  @!P0 BRA `(.L_x_14) ;  /* 0x0000000000448947 */ /* 0x000fec0003800000 */
[----:B------:R-:W-:Y:S02]  /*1580*/  FSETP.GEU.FTZ.AND P0, PT, R13, RZ, PT ;  /* 0x000000ff0d00720b */ /* 0x000fe40003f1e000 */
[----:B------:R-:W-:-:S11]  /*1590*/  MOV R0, R13 ;  /* 0x0000000d00007202 */ /* 0x000fd60000000f00 */
[----:B------:R-:W-:Y:S01]  /*15a0*/  @!P0 MOV R12, 0x7fffffff ;  /* 0x7fffffff000c8802 */ /* 0x000fe20000000f00 */
[----:B------:R-:W-:Y:S06]  /*15b0*/  @!P0 BRA `(.L_x_14) ;  /* 0x0000000000348947 */ /* 0x000fec0003800000 */
[----:B------:R-:W-:-:S13]  /*15c0*/  FSETP.GTU.FTZ.AND P0, PT, |R0|, +INF , PT ;  /* 0x7f8000000000780b */ /* 0x000fda0003f1c200 */
[----:B------:R-:W-:Y:S01]  /*15d0*/  @P0 FADD.FTZ R12, R0, 1 ;  /* 0x3f800000000c0421 */ /* 0x000fe20000010000 */
[----:B------:R-:W-:Y:S06]  /*15e0*/  @P0 BRA `(.L_x_14) ;  /* 0x0000000000280947 */ /* 0x000fec0003800000 */
[----:B------:R-:W-:-:S13]  /*15f0*/  FSETP.NEU.FTZ.AND P0, PT, |R0|, +INF , PT ;  /* 0x7f8000000000780b */ /* 0x000fda0003f1d200 */
[----:B------:R-:W-:-:S04]  /*1600*/  @P0 FFMA R13, R0, 1.84467440737095516160e+19, RZ ;  /* 0x5f800000000d0823 */ /* 0x000fc800000000ff */
[----:B------:R-:W0:Y:S02]  /*1610*/  @P0 MUFU.RSQ R12, R13 ;  /* 0x0000000d000c0308 */ /* 0x000e240000001400 */
[----:B0-----:R-:W-:Y:S01]  /*1620*/  @P0 FMUL.FTZ R14, R13, R12 ;  /* 0x0000000c0d0e0220 */ /* 0x001fe20000410000 */
[----:B------:R-:W-:Y:S01]  /*1630*/  @P0 FMUL.FTZ R28, R12, 0.5 ;  /* 0x3f0000000c1c0820 */ /* 0x000fe20000410000 */
[----:B------:R-:W-:Y:S02]  /*1640*/  @!P0 MOV R12, R0 ;  /* 0x00000000000c8202 */ /* 0x000fe40000000f00 */
[----:B------:R-:W-:-:S04]  /*1650*/  @P0 FADD.FTZ R15, -R14, -RZ ;  /* 0x800000ff0e0f0221 */ /* 0x000fc80000010100 */
[----:B------:R-:W-:-:S04]  /*1660*/  @P0 FFMA R15, R14, R15, R13 ;  /* 0x0000000f0e0f0223 */ /* 0x000fc8000000000d */
[----:B------:R-:W-:-:S04]  /*1670*/  @P0 FFMA R15, R15, R28, R14 ;  /* 0x0000001c0f0f0223 */ /* 0x000fc8000000000e */
[----:B------:R-:W-:-:S07]  /*1680*/  @P0 FMUL.FTZ R12, R15, 2.3283064365386962891e-10 ;  /* 0x2f8000000f0c0820 */ /* 0x000fce0000410000 */
.L_x_14:
[----:B------:R-:W-:Y:S01]  /*1690*/  HFMA2 R13, -RZ, RZ, 0, 0 ;  /* 0x00000000ff0d7431 */ /* 0x000fe200000001ff */
[----:B------:R-:W-:Y:S02]  /*16a0*/  MOV R0, R12 ;  /* 0x0000000c00007202 */ /* 0x000fe40000000f00 */
[----:B------:R-:W-:-:S04]  /*16b0*/  MOV R12, R29 ;  /* 0x0000001d000c7202 */ /* 0x000fc80000000f00 */
[----:B------:R-:W-:Y:S05]  /*16c0*/  RET.REL.NODEC R12 `(_Z31fused_residual_layernorm_kernelPfS_S_S_PKfS1_S1_S1_i) ;  /* 0xffffffe80c4c7950 */ /* 0x000fea0003c3ffff */
        .weak           $__internal_2_$__cuda_sm3x_div_rn_noftz_f32_slowpath
        .type           $__internal_2_$__cuda_sm3x_div_rn_noftz_f32_slowpath,@function
        .size           $__internal_2_$__cuda_sm3x_div_rn_noftz_f32_slowpath,(.L_x_29 - $__internal_2_$__cuda_sm3x_div_rn_noftz_f32_slowpath)
$__internal_2_$__cuda_sm3x_div_rn_noftz_f32_slowpath:
[----:B------:R-:W-:Y:S01]  /*16d0*/  SHF.R.U32.HI R15, RZ, 0x17, R0 ;  /* 0x00000017ff0f7819 */ /* 0x000fe20000011600 */
[----:B------:R-:W-:Y:S01]  /*16e0*/  BSSY.RECONVERGENT B1, `(.L_x_15) ;  /* 0x0000062000017945 */ /* 0x000fe20003800200 */
[----:B------:R-:W-:Y:S02]  /*16f0*/  SHF.R.U32.HI R29, RZ, 0x17, R13 ;  /* 0x00000017ff1d7819 */ /* 0x000fe4000001160d */
[----:B------:R-:W-:Y:S02]  /*1700*/  LOP3.LUT R15, R15, 0xff, RZ, 0xc0, !PT ;  /* 0x000000ff0f0f7812 */ /* 0x000fe400078ec0ff */
[----:B------:R-:W-:Y:S02]  /*1710*/  LOP3.LUT R30, R29, 0xff, RZ, 0xc0, !PT ;  /* 0x000000ff1d1e7812 */ /* 0x000fe400078ec0ff */
[----:B------:R-:W-:Y:S02]  /*1720*/  IADD3 R32, PT, PT, R15, -0x1, RZ ;  /* 0xffffffff0f207810 */ /* 0x000fe40007ffe0ff */
[----:B------:R-:W-:-:S02]  /*1730*/  IADD3 R31, PT, PT, R30, -0x1, RZ ;  /* 0xffffffff1e1f7810 */ /* 0x000fc40007ffe0ff */
[----:B------:R-:W-:-:S04]  /*1740*/  ISETP.GT.U32.AND P0, PT, R32, 0xfd, PT ;  /* 0x000000fd2000780c */ /* 0x000fc80003f04070 */
[----:B------:R-:W-:-:S13]  /*1750*/  ISETP.GT.U32.OR P0, PT, R31, 0xfd, P0 ;  /* 0x000000fd1f00780c */ /* 0x000fda0000704470 */
[----:B------:R-:W-:Y:S01]  /*1760*/  @!P0 MOV R29, RZ ;  /* 0x000000ff001d8202 */ /* 0x000fe20000000f00 */
[----:B------:R-:W-:Y:S06]  /*1770*/  @!P0 BRA `(.L_x_16) ;  /* 0x00000000005c8947 */ /* 0x000fec0003800000 */
[----:B------:R-:W-:Y:S02]  /*1780*/  FSETP.GTU.FTZ.AND P0, PT, |R13|, +INF , PT ;  /* 0x7f8000000d00780b */ /* 0x000fe40003f1c200 */
[----:B------:R-:W-:-:S04]  /*1790*/  FSETP.GTU.FTZ.AND P1, PT, |R0|, +INF , PT ;  /* 0x7f8000000000780b */ /* 0x000fc80003f3c200 */
[----:B------:R-:W-:-:S13]  /*17a0*/  PLOP3.LUT P0, PT, P0, P1, PT, 0xf8, 0x8f ;  /* 0x00000000008f781c */ /* 0x000fda0000703f70 */
[----:B------:R-:W-:Y:S05]  /*17b0*/  @P0 BRA `(.L_x_17) ;  /* 0x00000004004c0947 */ /* 0x000fea0003800000 */
[----:B------:R-:W-:-:S13]  /*17c0*/  LOP3.LUT P0, RZ, R0, 0x7fffffff, R13, 0xc8, !PT ;  /* 0x7fffffff00ff7812 */ /* 0x000fda000780c80d */
[----:B------:R-:W-:Y:S05]  /*17d0*/  @!P0 BRA `(.L_x_18) ;  /* 0x00000004003c8947 */ /* 0x000fea0003800000 */
[C---:B------:R-:W-:Y:S02]  /*17e0*/  FSETP.NEU.FTZ.AND P2, PT, |R13|.reuse, +INF , PT ;  /* 0x7f8000000d00780b */ /* 0x040fe40003f5d200 */
[----:B------:R-:W-:Y:S02]  /*17f0*/  FSETP.NEU.FTZ.AND P1, PT, |R0|, +INF , PT ;  /* 0x7f8000000000780b */ /* 0x000fe40003f3d200 */
[----:B------:R-:W-:-:S11]  /*1800*/  FSETP.NEU.FTZ.AND P0, PT, |R13|, +INF , PT ;  /* 0x7f8000000d00780b */ /* 0x000fd60003f1d200 */
[----:B------:R-:W-:Y:S05]  /*1810*/  @!P1 BRA !P2, `(.L_x_18) ;  /* 0x00000004002c9947 */ /* 0x000fea0005000000 */
[----:B------:R-:W-:-:S04]  /*1820*/  LOP3.LUT P2, RZ, R13, 0x7fffffff, RZ, 0xc0, !PT ;  /* 0x7fffffff0dff7812 */ /* 0x000fc8000784c0ff */
[----:B------:R-:W-:-:S13]  /*1830*/  PLOP3.LUT P1, PT, P1, P2, PT, 0x2f, 0xf2 ;  /* 0x0000000000f2781c */ /* 0x000fda0000f24577 */
[----:B------:R-:W-:Y:S05]  /*1840*/  @P1 BRA `(.L_x_19) ;  /* 0x0000000400181947 */ /* 0x000fea0003800000 */
[----:B------:R-:W-:-:S04]  /*1850*/  LOP3.LUT P1, RZ, R0, 0x7fffffff, RZ, 0xc0, !PT ;  /* 0x7fffffff00ff7812 */ /* 0x000fc8000782c0ff */
[----:B------:R-:W-:-:S13]  /*1860*/  PLOP3.LUT P0, PT, P0, P1, PT, 0x2f, 0xf2 ;  /* 0x0000000000f2781c */ /* 0x000fda0000702577 */
[----:B------:R-:W-:Y:S05]  /*1870*/  @P0 BRA `(.L_x_20) ;  /* 0x0000000400000947 */ /* 0x000fea0003800000 */
[----:B------:R-:W-:Y:S02]  /*1880*/  ISETP.GE.AND P0, PT, R31, RZ, PT ;  /* 0x000000ff1f00720c */ /* 0x000fe40003f06270 */
[----:B------:R-:W-:-:S11]  /*1890*/  ISETP.GE.AND P1, PT, R32, RZ, PT ;  /* 0x000000ff2000720c */ /* 0x000fd60003f26270 */
[----:B------:R-:W-:Y:S01]  /*18a0*/  @P0 MOV R29, RZ ;  /* 0x000000ff001d0202 */ /* 0x000fe20000000f00 */
[----:B------:R-:W-:Y:S01]  /*18b0*/  @!P0 FFMA R13, R13, 1.84467440737095516160e+19, RZ ;  /* 0x5f8000000d0d8823 */ /* 0x000fe200000000ff */
[----:B------:R-:W-:Y:S01]  /*18c0*/  @!P0 MOV R29, 0xffffffc0 ;  /* 0xffffffc0001d8802 */ /* 0x000fe20000000f00 */
[----:B------:R-:W-:-:S03]  /*18d0*/  @!P1 FFMA R0, R0, 1.84467440737095516160e+19, RZ ;  /* 0x5f80000000009823 */ /* 0x000fc600000000ff */
[----:B------:R-:W-:-:S07]  /*18e0*/  @!P1 IADD3 R29, PT, PT, R29, 0x40, RZ ;  /* 0x000000401d1d9810 */ /* 0x000fce0007ffe0ff */
.L_x_16:
[----:B------:R-:W-:Y:S01]  /*18f0*/  LEA R31, R15, 0xc0800000, 0x17 ;  /* 0xc08000000f1f7811 */ /* 0x000fe200078eb8ff */
[----:B------:R-:W-:Y:S01]  /*1900*/  BSSY.RECONVERGENT B2, `(.L_x_21) ;  /* 0x0000036000027945 */ /* 0x000fe20003800200 */
[----:B------:R-:W-:Y:S02]  /*1910*/  IADD3 R30, PT, PT, R30, -0x7f, RZ ;  /* 0xffffff811e1e7810 */ /* 0x000fe40007ffe0ff */
[----:B------:R-:W-:-:S03]  /*1920*/  IADD3 R33, PT, PT, -R31, R0, RZ ;  /* 0x000000001f217210 */ /* 0x000fc60007ffe1ff */
[C---:B------:R-:W-:Y:S01]  /*1930*/  IMAD R0, R30.reuse, -0x800000, R13 ;  /* 0xff8000001e007824 */ /* 0x040fe200078e020d */
[----:B------:R-:W0:Y:S01]  /*1940*/  MUFU.RCP R31, R33 ;  /* 0x00000021001f7308 */ /* 0x000e220000001000 */
[----:B------:R-:W-:Y:S01]  /*1950*/  FADD.FTZ R35, -R33, -RZ ;  /* 0x800000ff21237221 */ /* 0x000fe20000010100 */
[----:B------:R-:W-:-:S04]  /*1960*/  IADD3 R30, PT, PT, R30, 0x7f, -R15 ;  /* 0x0000007f1e1e7810 */ /* 0x000fc80007ffe80f */
[----:B------:R-:W-:Y:S01]  /*1970*/  IADD3 R30, PT, PT, R30, R29, RZ ;  /* 0x0000001d1e1e7210 */ /* 0x000fe20007ffe0ff */
[----:B0-----:R-:W-:-:S04]  /*1980*/  FFMA R32, R31, R35, 1 ;  /* 0x3f8000001f207423 */ /* 0x001fc80000000023 */
[----:B------:R-:W-:-:S04]  /*1990*/  FFMA R13, R31, R32, R31 ;  /* 0x000000201f0d7223 */ /* 0x000fc8000000001f */
[----:B------:R-:W-:-:S04]  /*19a0*/  FFMA R32, R0, R13, RZ ;  /* 0x0000000d00207223 */ /* 0x000fc800000000ff */
[----:B------:R-:W-:-:S04]  /*19b0*/  FFMA R31, R35, R32, R0 ;  /* 0x00000020231f7223 */ /* 0x000fc80000000000 */
[----:B------:R-:W-:-:S04]  /*19c0*/  FFMA R32, R13, R31, R32 ;  /* 0x0000001f0d207223 */ /* 0x000fc80000000020 */
[----:B------:R-:W-:-:S04]  /*19d0*/  FFMA R31, R35, R32, R0 ;  /* 0x00000020231f7223 */ /* 0x000fc80000000000 */
[----:B------:R-:W-:-:S05]  /*19e0*/  FFMA R0, R13, R31, R32 ;  /* 0x0000001f0d007223 */ /* 0x000fca0000000020 */
[----:B------:R-:W-:-:S04]  /*19f0*/  SHF.R.U32.HI R15, RZ, 0x17, R0 ;  /* 0x00000017ff0f7819 */ /* 0x000fc80000011600 */
[----:B------:R-:W-:-:S04]  /*1a00*/  LOP3.LUT R15, R15, 0xff, RZ, 0xc0, !PT ;  /* 0x000000ff0f0f7812 */ /* 0x000fc800078ec0ff */
[----:B------:R-:W-:-:S04]  /*1a10*/  IADD3 R33, PT, PT, R15, R30, RZ ;  /* 0x0000001e0f217210 */ /* 0x000fc80007ffe0ff */
[----:B------:R-:W-:-:S04]  /*1a20*/  IADD3 R15, PT, PT, R33, -0x1, RZ ;  /* 0xffffffff210f7810 */ /* 0x000fc80007ffe0ff */
[----:B------:R-:W-:-:S13]  /*1a30*/  ISETP.GE.U32.AND P0, PT, R15, 0xfe, PT ;  /* 0x000000fe0f00780c */ /* 0x000fda0003f06070 */
[----:B------:R-:W-:Y:S05]  /*1a40*/  @!P0 BRA `(.L_x_22) ;  /* 0x0000000000808947 */ /* 0x000fea0003800000 */
[----:B------:R-:W-:-:S13]  /*1a50*/  ISETP.GT.AND P0, PT, R33, 0xfe, PT ;  /* 0x000000fe2100780c */ /* 0x000fda0003f04270 */
[----:B------:R-:W-:Y:S05]  /*1a60*/  @P0 BRA `(.L_x_23) ;  /* 0x00000000006c0947 */ /* 0x000fea0003800000 */
[----:B------:R-:W-:-:S13]  /*1a70*/  ISETP.GE.AND P0, PT, R33, 0x1, PT ;  /* 0x000000012100780c */ /* 0x000fda0003f06270 */
[----:B------:R-:W-:Y:S05]  /*1a80*/  @P0 BRA `(.L_x_24) ;  /* 0x0000000000740947 */ /* 0x000fea0003800000 */
[----:B------:R-:W-:Y:S02]  /*1a90*/  ISETP.GE.AND P0, PT, R33, -0x18, PT ;  /* 0xffffffe82100780c */ /* 0x000fe40003f06270 */
[----:B------:R-:W-:-:S11]  /*1aa0*/  LOP3.LUT R0, R0, 0x80000000, RZ, 0xc0, !PT ;  /* 0x8000000000007812 */ /* 0x000fd600078ec0ff */
[----:B------:R-:W-:Y:S05]  /*1ab0*/  @!P0 BRA `(.L_x_24) ;  /* 0x0000000000688947 */ /* 0x000fea0003800000 */
[-CC-:B------:R-:W-:Y:S01]  /*1ac0*/  FFMA.RZ R15, R13, R31.reuse, R32.reuse ;  /* 0x0000001f0d0f7223 */ /* 0x180fe2000000c020 */
[C---:B------:R-:W-:Y:S02]  /*1ad0*/  IADD3 R30, PT, PT, R33.reuse, 0x20, RZ ;  /* 0x00000020211e7810 */ /* 0x040fe40007ffe0ff */
[----:B------:R-:W-:Y:S02]  /*1ae0*/  ISETP.NE.AND P2, PT, R33, RZ, PT ;  /* 0x000000ff2100720c */ /* 0x000fe40003f45270 */
[----:B------:R-:W-:Y:S01]  /*1af0*/  LOP3.LUT R29, R15, 0x7fffff, RZ, 0xc0, !PT ;  /* 0x007fffff0f1d7812 */ /* 0x000fe200078ec0ff */
[CCC-:B------:R-:W-:Y:S01]  /*1b00*/  FFMA.RP R15, R13.reuse, R31.reuse, R32.reuse ;  /* 0x0000001f0d0f7223 */ /* 0x1c0fe20000008020 */
[----:B------:R-:W-:Y:S01]  /*1b10*/  FFMA.RM R32, R13, R31, R32 ;  /* 0x0000001f0d207223 */ /* 0x000fe20000004020 */
[----:B------:R-:W-:Y:S02]  /*1b20*/  ISETP.NE.AND P1, PT, R33, RZ, PT ;  /* 0x000000ff2100720c */ /* 0x000fe40003f25270 */
[----:B------:R-:W-:-:S02]  /*1b30*/  LOP3.LUT R29, R29, 0x800000, RZ, 0xfc, !PT ;  /* 0x008000001d1d7812 */ /* 0x000fc400078efcff */
[----:B------:R-:W-:Y:S02]  /*1b40*/  IADD3 R13, PT, PT, -R33, RZ, RZ ;  /* 0x000000ff210d7210 */ /* 0x000fe40007ffe1ff */
[----:B------:R-:W-:Y:S02]  /*1b50*/  SHF.L.U32 R30, R29, R30, RZ ;  /* 0x0000001e1d1e7219 */ /* 0x000fe400000006ff */
[----:B------:R-:W-:Y:S02]  /*1b60*/  FSETP.NEU.FTZ.AND P0, PT, R15, R32, PT ;  /* 0x000000200f00720b */ /* 0x000fe40003f1d000 */
[----:B------:R-:W-:Y:S02]  /*1b70*/  SEL R32, R13, RZ, P2 ;  /* 0x000000ff0d207207 */ /* 0x000fe40001000000 */
[----:B------:R-:W-:Y:S02]  /*1b80*/  ISETP.NE.AND P1, PT, R30, RZ, P1 ;  /* 0x000000ff1e00720c */ /* 0x000fe40000f25270 */
[----:B------:R-:W-:-:S02]  /*1b90*/  SHF.R.U32.HI R32, RZ, R32, R29 ;  /* 0x00000020ff207219 */ /* 0x000fc4000001161d */
[----:B------:R-:W-:Y:S02]  /*1ba0*/  PLOP3.LUT P0, PT, P0, P1, PT, 0xf8, 0x8f ;  /* 0x00000000008f781c */ /* 0x000fe40000703f70 */
[----:B------:R-:W-:Y:S02]  /*1bb0*/  SHF.R.U32.HI R30, RZ, 0x1, R32 ;  /* 0x00000001ff1e7819 */ /* 0x000fe40000011620 */
[----:B------:R-:W-:-:S04]  /*1bc0*/  SEL R13, RZ, 0x1, !P0 ;  /* 0x00000001ff0d7807 */ /* 0x000fc80004000000 */
[----:B------:R-:W-:-:S04]  /*1bd0*/  LOP3.LUT R13, R13, 0x1, R30, 0xf8, !PT ;  /* 0x000000010d0d7812 */ /* 0x000fc800078ef81e */
[----:B------:R-:W-:-:S04]  /*1be0*/  LOP3.LUT R13, R13, R32, RZ, 0xc0, !PT ;  /* 0x000000200d0d7212 */ /* 0x000fc800078ec0ff */
[----:B------:R-:W-:-:S04]  /*1bf0*/  IADD3 R13, PT, PT, R30, R13, RZ ;  /* 0x0000000d1e0d7210 */ /* 0x000fc80007ffe0ff */
[----:B------:R-:W-:Y:S01]  /*1c00*/  LOP3.LUT R0, R13, R0, RZ, 0xfc, !PT ;  /* 0x000000000d007212 */ /* 0x000fe200078efcff */
[----:B------:R-:W-:Y:S06]  /*1c10*/  BRA `(.L_x_24) ;  /* 0x0000000000107947 */ /* 0x000fec0003800000 */
.L_x_23:
[----:B------:R-:W-:-:S04]  /*1c20*/  LOP3.LUT R0, R0, 0x80000000, RZ, 0xc0, !PT ;  /* 0x8000000000007812 */ /* 0x000fc800078ec0ff */
[----:B------:R-:W-:Y:S01]  /*1c30*/  LOP3.LUT R0, R0, 0x7f800000, RZ, 0xfc, !PT ;  /* 0x7f80000000007812 */ /* 0x000fe200078efcff */
[----:B------:R-:W-:Y:S06]  /*1c40*/  BRA `(.L_x_24) ;  /* 0x0000000000047947 */ /* 0x000fec0003800000 */
.L_x_22:
[----:B------:R-:W-:-:S07]  /*1c50*/  LEA R0, R30, R0, 0x17 ;  /* 0x000000001e007211 */ /* 0x000fce00078eb8ff */
.L_x_24:
[----:B------:R-:W-:Y:S05]  /*1c60*/  BSYNC.RECONVERGENT B2 ;  /* 0x0000000000027941 */ /* 0x000fea0003800200 */
.L_x_21:
[----:B------:R-:W-:Y:S05]  /*1c70*/  BRA `(.L_x_25) ;  /* 0x0000000000207947 */ /* 0x000fea0003800000 */
.L_x_20:
[----:B------:R-:W-:-:S04]  /*1c80*/  LOP3.LUT R0, R0, 0x80000000, R13, 0x48, !PT ;  /* 0x8000000000007812 */ /* 0x000fc800078e480d */
[----:B------:R-:W-:Y:S01]  /*1c90*/  LOP3.LUT R0, R0, 0x7f800000, RZ, 0xfc, !PT ;  /* 0x7f80000000007812 */ /* 0x000fe200078efcff */
[----:B------:R-:W-:Y:S06]  /*1ca0*/  BRA `(.L_x_25) ;  /* 0x0000000000147947 */ /* 0x000fec0003800000 */
.L_x_19:
[----:B------:R-:W-:Y:S01]  /*1cb0*/  LOP3.LUT R0, R0, 0x80000000, R13, 0x48, !PT ;  /* 0x8000000000007812 */ /* 0x000fe200078e480d */
[----:B------:R-:W-:Y:S06]  /*1cc0*/  BRA `(.L_x_25) ;  /* 0x00000000000c7947 */ /* 0x000fec0003800000 */
.L_x_18:
[----:B------:R-:W0:Y:S01]  /*1cd0*/  MUFU.RSQ R0, -QNAN ;  /* 0xffc0000000007908 */ /* 0x000e220000001400 */
[----:B------:R-:W-:Y:S05]  /*1ce0*/  BRA `(.L_x_25) ;  /* 0x0000000000047947 */ /* 0x000fea0003800000 */
.L_x_17:
[----:B------:R-:W-:-:S07]  /*1cf0*/  FADD.FTZ R0, R13, R0 ;  /* 0x000000000d007221 */ /* 0x000fce0000010000 */
.L_x_25:
[----:B------:R-:W-:Y:S05]  /*1d00*/  BSYNC.RECONVERGENT B1 ;  /* 0x0000000000017941 */ /* 0x000fea0003800200 */
.L_x_15:
[----:B------:R-:W-:-:S04]  /*1d10*/  HFMA2 R29, -RZ, RZ, 0, 0 ;  /* 0x00000000ff1d7431 */ /* 0x000fc800000001ff */
[----:B0-----:R-:W-:Y:S05]  /*1d20*/  RET.REL.NODEC R28 `(_Z31fused_residual_layernorm_kernelPfS_S_S_PKfS1_S1_S1_i) ;  /* 0xffffffe01cb47950 */ /* 0x001fea0003c3ffff */
.L_x_26:
[----:B------:R-:W-:-:S00]  /*1d30*/  BRA `(.L_x_26) ;  /* 0xfffffffc00fc7947 */ /* 0x000fc0000383ffff */
[----:B------:R-:W-:-:S00]  /*1d40*/  NOP ;  /* 0x0000000000007918 */ /* 0x000fc00000000000 */
        /* <DEDUP_REMOVED lines=11> */
.L_x_29:


//--------------------- .nv.shared.reserved.0     --------------------------
	.section	.nv.shared.reserved.0,"aw",@nobits
	.weak		__nv_reservedSMEM_offset_0_alias
	.size		__nv_reservedSMEM_offset_0_alias, 0, 64
	.other		__nv_reservedSMEM_offset_0_alias,@"STO_CUDA_RESERVED_SHARED STV_DEFAULT"
__nv_reservedSMEM_offset_0_alias:
	.zero		0
	.zero		64


//--------------------- .nv.constant0._Z31fused_residual_layernorm_kernelPfS_S_S_PKfS1_S1_S1_i --------------------------
	.section	.nv.constant0._Z31fused_residual_layernorm_kernelPfS_S_S_PKfS1_S1_S1_i,"a",@progbits
	.sectionflags	@""
	.align	4
.nv.constant0._Z31fused_residual_layernorm_kernelPfS_S_S_PKfS1_S1_S1_i:
	.zero		964


//--------------------- SYMBOLS --------------------------

	.type		.nv.reservedSmem.offset0,@object
	.size		.nv.reservedSmem.offset0,0x4
